//
// Generated by NVIDIA NVVM Compiler
//
// Compiler Build ID: CL-36424714
// Cuda compilation tools, release 13.0, V13.0.88
// Based on NVVM 20.0.0
//

.version 9.0
.target sm_100
.address_size 64

	// .globl	qqe_batch_f32

.visible .entry qqe_batch_f32(
	.param .u64 .ptr .align 1 qqe_batch_f32_param_0,
	.param .u64 .ptr .align 1 qqe_batch_f32_param_1,
	.param .u64 .ptr .align 1 qqe_batch_f32_param_2,
	.param .u64 .ptr .align 1 qqe_batch_f32_param_3,
	.param .u32 qqe_batch_f32_param_4,
	.param .u32 qqe_batch_f32_param_5,
	.param .u32 qqe_batch_f32_param_6,
	.param .u64 .ptr .align 1 qqe_batch_f32_param_7
)
{
	.reg .pred 	%p<59>;
	.reg .b32 	%r<72>;
	.reg .b32 	%f<23>;
	.reg .b64 	%rd<53>;
	.reg .b64 	%fd<213>;

	ld.param.u64 	%rd12, [qqe_batch_f32_param_0];
	ld.param.u64 	%rd8, [qqe_batch_f32_param_1];
	ld.param.u64 	%rd9, [qqe_batch_f32_param_2];
	ld.param.u64 	%rd10, [qqe_batch_f32_param_3];
	ld.param.u32 	%r35, [qqe_batch_f32_param_4];
	ld.param.u32 	%r37, [qqe_batch_f32_param_5];
	ld.param.u32 	%r36, [qqe_batch_f32_param_6];
	ld.param.u64 	%rd11, [qqe_batch_f32_param_7];
	cvta.to.global.u64 	%rd1, %rd12;
	mov.u32 	%r1, %ctaid.y;
	setp.ge.s32 	%p1, %r1, %r37;
	@%p1 bra 	$L__BB0_54;
	cvta.to.global.u64 	%rd13, %rd8;
	cvta.to.global.u64 	%rd14, %rd9;
	cvta.to.global.u64 	%rd15, %rd10;
	mul.wide.u32 	%rd16, %r1, 4;
	add.s64 	%rd17, %rd13, %rd16;
	ld.global.nc.u32 	%r2, [%rd17];
	add.s64 	%rd18, %rd14, %rd16;
	ld.global.nc.u32 	%r38, [%rd18];
	add.s64 	%rd19, %rd15, %rd16;
	ld.global.nc.f32 	%f1, [%rd19];
	min.s32 	%r39, %r2, %r38;
	setp.lt.s32 	%p2, %r39, 1;
	@%p2 bra 	$L__BB0_54;
	mul.lo.s32 	%r40, %r1, %r35;
	shl.b32 	%r41, %r40, 1;
	cvta.to.global.u64 	%rd20, %rd11;
	mul.wide.s32 	%rd21, %r41, 4;
	add.s64 	%rd2, %rd20, %rd21;
	mul.wide.s32 	%rd22, %r35, 4;
	add.s64 	%rd3, %rd2, %rd22;
	add.s32 	%r4, %r2, %r36;
	add.s32 	%r5, %r4, %r38;
	add.s32 	%r6, %r5, -2;
	min.s32 	%r7, %r6, %r35;
	mov.u32 	%r42, %ctaid.x;
	mov.u32 	%r8, %ntid.x;
	mov.u32 	%r9, %tid.x;
	mad.lo.s32 	%r63, %r42, %r8, %r9;
	setp.ge.s32 	%p3, %r63, %r7;
	@%p3 bra 	$L__BB0_5;
	mov.u32 	%r43, %nctaid.x;
	mul.lo.s32 	%r11, %r43, %r8;
$L__BB0_4:
	mul.wide.s32 	%rd23, %r63, 4;
	add.s64 	%rd24, %rd2, %rd23;
	mov.b32 	%r44, 2143289344;
	st.global.u32 	[%rd24], %r44;
	add.s64 	%rd25, %rd3, %rd23;
	st.global.u32 	[%rd25], %r44;
	add.s32 	%r63, %r63, %r11;
	setp.lt.s32 	%p4, %r63, %r7;
	@%p4 bra 	$L__BB0_4;
$L__BB0_5:
	bar.sync 	0;
	setp.ne.s32 	%p5, %r9, 0;
	@%p5 bra 	$L__BB0_54;
	setp.lt.s32 	%p6, %r35, 1;
	max.s32 	%r45, %r36, %r4;
	setp.ge.s32 	%p7, %r45, %r35;
	or.pred  	%p8, %p7, %p6;
	@%p8 bra 	$L__BB0_54;
	add.s32 	%r46, %r35, -1;
	min.s32 	%r14, %r4, %r46;
	setp.ge.s32 	%p9, %r36, %r14;
	mov.f64 	%fd177, 0d0000000000000000;
	mov.f64 	%fd178, %fd177;
	@%p9 bra 	$L__BB0_11;
	mul.wide.s32 	%rd26, %r36, 4;
	add.s64 	%rd27, %rd1, %rd26;
	ld.global.nc.f32 	%f21, [%rd27];
	mov.f64 	%fd178, 0d0000000000000000;
	mov.u32 	%r64, %r36;
	mov.f64 	%fd177, %fd178;
$L__BB0_9:
	mul.wide.s32 	%rd28, %r64, 4;
	add.s64 	%rd29, %rd1, %rd28;
	ld.global.nc.f32 	%f4, [%rd29+4];
	cvt.f64.f32 	%fd89, %f4;
	cvt.f64.f32 	%fd90, %f21;
	sub.f64 	%fd3, %fd89, %fd90;
	abs.f64 	%fd91, %fd3;
	setp.equ.f64 	%p10, %fd91, 0d7FF0000000000000;
	@%p10 bra 	$L__BB0_54;
	add.s32 	%r64, %r64, 1;
	setp.leu.f64 	%p11, %fd3, 0d0000000000000000;
	add.f64 	%fd92, %fd177, %fd3;
	sub.f64 	%fd93, %fd178, %fd3;
	selp.f64 	%fd177, %fd177, %fd92, %p11;
	setp.lt.f64 	%p12, %fd3, 0d0000000000000000;
	selp.f64 	%fd178, %fd93, %fd178, %p12;
	setp.ne.s32 	%p13, %r64, %r14;
	mov.f32 	%f21, %f4;
	@%p13 bra 	$L__BB0_9;
$L__BB0_11:
	cvt.rn.f64.u32 	%fd95, %r2;
	rcp.rn.f64 	%fd8, %fd95;
	mov.f64 	%fd96, 0d3FF0000000000000;
	sub.f64 	%fd9, %fd96, %fd8;
	mul.f64 	%fd198, %fd8, %fd177;
	mul.f64 	%fd197, %fd8, %fd178;
	add.f64 	%fd12, %fd198, %fd197;
	setp.eq.f64 	%p14, %fd12, 0d0000000000000000;
	mov.f64 	%fd212, 0d4049000000000000;
	@%p14 bra 	$L__BB0_13;
	mul.f64 	%fd97, %fd198, 0d4059000000000000;
	div.rn.f64 	%fd212, %fd97, %fd12;
$L__BB0_13:
	cvt.rn.f32.f64 	%f5, %fd212;
	mul.wide.s32 	%rd30, %r4, 4;
	add.s64 	%rd4, %rd2, %rd30;
	st.global.f32 	[%rd4], %f5;
	setp.gt.s32 	%p15, %r6, %r4;
	add.s64 	%rd5, %rd3, %rd30;
	@%p15 bra 	$L__BB0_15;
	st.global.f32 	[%rd5], %f5;
$L__BB0_15:
	add.s32 	%r47, %r38, 1;
	cvt.rn.f64.u32 	%fd98, %r47;
	mov.f64 	%fd99, 0d4000000000000000;
	div.rn.f64 	%fd15, %fd99, %fd98;
	mov.f64 	%fd100, 0d3FF0000000000000;
	sub.f64 	%fd16, %fd100, %fd15;
	add.s32 	%r17, %r4, 1;
	setp.ge.s32 	%p16, %r17, %r35;
	@%p16 bra 	$L__BB0_54;
	mul.wide.s32 	%rd31, %r38, 4;
	add.s64 	%rd6, %rd5, %rd31;
	sub.s32 	%r48, %r2, %r35;
	add.s32 	%r49, %r48, %r36;
	and.b32  	%r50, %r49, 1;
	setp.eq.b32 	%p17, %r50, 1;
	mov.f64 	%fd211, 0d0000000000000000;
	mov.u32 	%r65, %r17;
	mov.u32 	%r71, %r4;
	mov.f64 	%fd210, %fd211;
	mov.f64 	%fd195, %fd212;
	mov.f64 	%fd196, %fd212;
	@%p17 bra 	$L__BB0_27;
	mul.wide.s32 	%rd32, %r4, 4;
	add.s64 	%rd33, %rd1, %rd32;
	ld.global.nc.f32 	%f12, [%rd33+4];
	cvt.f64.f32 	%fd103, %f12;
	ld.global.nc.f32 	%f13, [%rd33];
	cvt.f64.f32 	%fd104, %f13;
	sub.f64 	%fd105, %fd103, %fd104;
	max.f64 	%fd106, %fd105, 0d0000000000000000;
	setp.lt.f64 	%p18, %fd105, 0d0000000000000000;
	neg.f64 	%fd107, %fd105;
	selp.f64 	%fd108, %fd107, 0d0000000000000000, %p18;
	mul.f64 	%fd109, %fd8, %fd106;
	fma.rn.f64 	%fd198, %fd9, %fd198, %fd109;
	mul.f64 	%fd110, %fd8, %fd108;
	fma.rn.f64 	%fd197, %fd9, %fd197, %fd110;
	add.f64 	%fd19, %fd198, %fd197;
	setp.eq.f64 	%p19, %fd19, 0d0000000000000000;
	mov.f64 	%fd180, 0d4049000000000000;
	@%p19 bra 	$L__BB0_19;
	mul.f64 	%fd111, %fd198, 0d4059000000000000;
	div.rn.f64 	%fd180, %fd111, %fd19;
$L__BB0_19:
	setp.gt.s32 	%p20, %r38, 1;
	add.f64 	%fd112, %fd212, %fd180;
	mul.f64 	%fd113, %fd112, 0d3FE0000000000000;
	mul.f64 	%fd114, %fd15, %fd180;
	fma.rn.f64 	%fd115, %fd16, %fd212, %fd114;
	selp.f64 	%fd196, %fd113, %fd212, %p20;
	selp.f64 	%fd195, %fd113, %fd115, %p20;
	cvt.rn.f32.f64 	%f6, %fd195;
	st.global.f32 	[%rd4+4], %f6;
	setp.eq.s32 	%p21, %r17, %r6;
	mov.f64 	%fd210, 0d0000000000000000;
	mov.f64 	%fd211, 0d0000000000000000;
	@%p21 bra 	$L__BB0_25;
	setp.gt.s32 	%p22, %r6, %r4;
	@%p22 bra 	$L__BB0_26;
	sub.f64 	%fd117, %fd195, %fd212;
	abs.f64 	%fd118, %fd117;
	fma.rn.f64 	%fd210, %fd118, 0d3FB2492492492492, 0d0000000000000000;
	fma.rn.f64 	%fd211, %fd210, 0d3FB2492492492492, 0d0000000000000000;
	cvt.f64.f32 	%fd119, %f1;
	mul.f64 	%fd120, %fd211, %fd119;
	add.f64 	%fd26, %fd195, %fd120;
	sub.f64 	%fd27, %fd195, %fd120;
	mul.wide.s32 	%rd34, %r4, 4;
	add.s64 	%rd35, %rd3, %rd34;
	ld.global.f32 	%f14, [%rd35];
	cvt.f64.f32 	%fd28, %f14;
	setp.lt.f64 	%p23, %fd26, %fd28;
	mov.f64 	%fd181, %fd26;
	@%p23 bra 	$L__BB0_24;
	setp.gt.f64 	%p24, %fd195, %fd28;
	setp.lt.f64 	%p25, %fd212, %fd28;
	and.pred  	%p26, %p24, %p25;
	setp.gt.f64 	%p27, %fd27, %fd28;
	or.pred  	%p28, %p27, %p26;
	mov.f64 	%fd181, %fd27;
	@%p28 bra 	$L__BB0_24;
	setp.lt.f64 	%p29, %fd195, %fd28;
	setp.gt.f64 	%p30, %fd212, %fd28;
	selp.f64 	%fd121, %fd26, %fd28, %p30;
	selp.f64 	%fd181, %fd121, %fd28, %p29;
$L__BB0_24:
	cvt.rn.f32.f64 	%f15, %fd181;
	mul.wide.s32 	%rd36, %r4, 4;
	add.s64 	%rd37, %rd3, %rd36;
	st.global.f32 	[%rd37+4], %f15;
	mov.f64 	%fd212, %fd195;
	bra.uni 	$L__BB0_26;
$L__BB0_25:
	st.global.f32 	[%rd6+-8], %f6;
	mov.f64 	%fd212, %fd195;
$L__BB0_26:
	add.s32 	%r65, %r4, 2;
	mov.u32 	%r71, %r17;
$L__BB0_27:
	add.s32 	%r51, %r35, -2;
	setp.eq.s32 	%p31, %r51, %r4;
	@%p31 bra 	$L__BB0_54;
	mul.wide.s32 	%rd38, %r71, 4;
	add.s64 	%rd39, %rd1, %rd38;
	ld.global.nc.f32 	%f22, [%rd39];
	add.s32 	%r70, %r65, 1;
	sub.s32 	%r52, %r65, %r2;
	sub.s32 	%r53, %r52, %r38;
	sub.s32 	%r69, %r53, %r36;
	sub.s32 	%r68, %r65, %r4;
	add.s32 	%r54, %r2, %r38;
	add.s32 	%r55, %r54, %r36;
	sub.s32 	%r56, %r55, %r65;
	add.s32 	%r67, %r56, -3;
$L__BB0_29:
	mov.u32 	%r29, %r71;
	mov.u32 	%r71, %r70;
	add.s32 	%r30, %r71, -1;
	mul.wide.s32 	%rd40, %r30, 4;
	add.s64 	%rd7, %rd1, %rd40;
	ld.global.nc.f32 	%f16, [%rd7];
	cvt.f64.f32 	%fd48, %f16;
	cvt.f64.f32 	%fd124, %f22;
	sub.f64 	%fd125, %fd48, %fd124;
	max.f64 	%fd126, %fd125, 0d0000000000000000;
	setp.lt.f64 	%p32, %fd125, 0d0000000000000000;
	neg.f64 	%fd127, %fd125;
	selp.f64 	%fd128, %fd127, 0d0000000000000000, %p32;
	mul.f64 	%fd129, %fd8, %fd126;
	mov.f64 	%fd130, 0d3FF0000000000000;
	sub.f64 	%fd131, %fd130, %fd8;
	fma.rn.f64 	%fd49, %fd131, %fd198, %fd129;
	mul.f64 	%fd132, %fd8, %fd128;
	fma.rn.f64 	%fd50, %fd131, %fd197, %fd132;
	add.f64 	%fd51, %fd49, %fd50;
	setp.eq.f64 	%p33, %fd51, 0d0000000000000000;
	mov.f64 	%fd199, 0d4049000000000000;
	@%p33 bra 	$L__BB0_31;
	mul.f64 	%fd133, %fd49, 0d4059000000000000;
	div.rn.f64 	%fd199, %fd133, %fd51;
$L__BB0_31:
	setp.ge.s32 	%p34, %r30, %r5;
	@%p34 bra 	$L__BB0_33;
	add.s32 	%r57, %r68, 1;
	cvt.rn.f64.s32 	%fd137, %r57;
	cvt.rn.f64.s32 	%fd138, %r68;
	fma.rn.f64 	%fd139, %fd196, %fd138, %fd199;
	div.rn.f64 	%fd196, %fd139, %fd137;
	mov.f64 	%fd201, %fd196;
	bra.uni 	$L__BB0_34;
$L__BB0_33:
	mul.f64 	%fd134, %fd15, %fd199;
	mov.f64 	%fd135, 0d3FF0000000000000;
	sub.f64 	%fd136, %fd135, %fd15;
	fma.rn.f64 	%fd201, %fd136, %fd195, %fd134;
$L__BB0_34:
	cvt.rn.f32.f64 	%f9, %fd201;
	mul.wide.s32 	%rd41, %r30, 4;
	add.s64 	%rd42, %rd2, %rd41;
	st.global.f32 	[%rd42], %f9;
	setp.ne.s32 	%p35, %r67, -1;
	@%p35 bra 	$L__BB0_36;
	st.global.f32 	[%rd6+-8], %f9;
	mov.f64 	%fd212, %fd201;
	bra.uni 	$L__BB0_41;
$L__BB0_36:
	setp.lt.s32 	%p36, %r29, %r6;
	@%p36 bra 	$L__BB0_41;
	sub.f64 	%fd140, %fd201, %fd212;
	abs.f64 	%fd141, %fd140;
	mul.f64 	%fd142, %fd141, 0d3FB2492492492492;
	fma.rn.f64 	%fd210, %fd210, 0d3FEDB6DB6DB6DB6E, %fd142;
	mul.f64 	%fd143, %fd210, 0d3FB2492492492492;
	fma.rn.f64 	%fd211, %fd211, 0d3FEDB6DB6DB6DB6E, %fd143;
	cvt.f64.f32 	%fd144, %f1;
	fma.rn.f64 	%fd60, %fd211, %fd144, %fd201;
	mul.wide.s32 	%rd43, %r29, 4;
	add.s64 	%rd44, %rd3, %rd43;
	ld.global.f32 	%f17, [%rd44];
	cvt.f64.f32 	%fd61, %f17;
	setp.lt.f64 	%p37, %fd60, %fd61;
	mov.f64 	%fd202, %fd60;
	@%p37 bra 	$L__BB0_40;
	setp.gt.f64 	%p38, %fd201, %fd61;
	setp.lt.f64 	%p39, %fd212, %fd61;
	and.pred  	%p40, %p38, %p39;
	cvt.f64.f32 	%fd145, %f1;
	mul.f64 	%fd146, %fd211, %fd145;
	sub.f64 	%fd202, %fd201, %fd146;
	setp.gt.f64 	%p41, %fd202, %fd61;
	or.pred  	%p42, %p41, %p40;
	@%p42 bra 	$L__BB0_40;
	setp.lt.f64 	%p43, %fd201, %fd61;
	setp.gt.f64 	%p44, %fd212, %fd61;
	selp.f64 	%fd147, %fd60, %fd61, %p44;
	selp.f64 	%fd202, %fd147, %fd61, %p43;
$L__BB0_40:
	cvt.rn.f32.f64 	%f18, %fd202;
	mul.wide.s32 	%rd45, %r30, 4;
	add.s64 	%rd46, %rd3, %rd45;
	st.global.f32 	[%rd46], %f18;
	mov.f64 	%fd212, %fd201;
$L__BB0_41:
	ld.global.nc.f32 	%f22, [%rd7+4];
	cvt.f64.f32 	%fd149, %f22;
	sub.f64 	%fd150, %fd149, %fd48;
	max.f64 	%fd151, %fd150, 0d0000000000000000;
	setp.lt.f64 	%p45, %fd150, 0d0000000000000000;
	neg.f64 	%fd152, %fd150;
	selp.f64 	%fd153, %fd152, 0d0000000000000000, %p45;
	mul.f64 	%fd154, %fd8, %fd151;
	mov.f64 	%fd155, 0d3FF0000000000000;
	sub.f64 	%fd156, %fd155, %fd8;
	fma.rn.f64 	%fd198, %fd156, %fd49, %fd154;
	mul.f64 	%fd157, %fd8, %fd153;
	fma.rn.f64 	%fd197, %fd156, %fd50, %fd157;
	add.f64 	%fd70, %fd198, %fd197;
	setp.eq.f64 	%p46, %fd70, 0d0000000000000000;
	mov.f64 	%fd206, 0d4049000000000000;
	@%p46 bra 	$L__BB0_43;
	mul.f64 	%fd158, %fd198, 0d4059000000000000;
	div.rn.f64 	%fd206, %fd158, %fd70;
$L__BB0_43:
	setp.lt.s32 	%p47, %r71, %r5;
	@%p47 bra 	$L__BB0_45;
	mul.f64 	%fd159, %fd15, %fd206;
	mov.f64 	%fd160, 0d3FF0000000000000;
	sub.f64 	%fd161, %fd160, %fd15;
	fma.rn.f64 	%fd195, %fd161, %fd201, %fd159;
	bra.uni 	$L__BB0_46;
$L__BB0_45:
	add.s32 	%r58, %r68, 1;
	add.s32 	%r59, %r68, 2;
	cvt.rn.f64.s32 	%fd162, %r59;
	cvt.rn.f64.s32 	%fd163, %r58;
	fma.rn.f64 	%fd164, %fd196, %fd163, %fd206;
	div.rn.f64 	%fd196, %fd164, %fd162;
	mov.f64 	%fd195, %fd196;
$L__BB0_46:
	cvt.rn.f32.f64 	%f11, %fd195;
	mul.wide.s32 	%rd47, %r30, 4;
	add.s64 	%rd48, %rd2, %rd47;
	st.global.f32 	[%rd48+4], %f11;
	setp.eq.s32 	%p48, %r69, -3;
	@%p48 bra 	$L__BB0_52;
	setp.lt.s32 	%p49, %r30, %r6;
	@%p49 bra 	$L__BB0_53;
	sub.f64 	%fd165, %fd195, %fd212;
	abs.f64 	%fd166, %fd165;
	mul.f64 	%fd167, %fd166, 0d3FB2492492492492;
	fma.rn.f64 	%fd210, %fd210, 0d3FEDB6DB6DB6DB6E, %fd167;
	mul.f64 	%fd168, %fd210, 0d3FB2492492492492;
	fma.rn.f64 	%fd211, %fd211, 0d3FEDB6DB6DB6DB6E, %fd168;
	cvt.f64.f32 	%fd169, %f1;
	fma.rn.f64 	%fd79, %fd211, %fd169, %fd195;
	add.s32 	%r60, %r71, -1;
	mul.wide.s32 	%rd49, %r60, 4;
	add.s64 	%rd50, %rd3, %rd49;
	ld.global.f32 	%f19, [%rd50];
	cvt.f64.f32 	%fd80, %f19;
	setp.lt.f64 	%p50, %fd79, %fd80;
	mov.f64 	%fd209, %fd79;
	@%p50 bra 	$L__BB0_51;
	setp.gt.f64 	%p51, %fd195, %fd80;
	setp.lt.f64 	%p52, %fd212, %fd80;
	and.pred  	%p53, %p51, %p52;
	cvt.f64.f32 	%fd170, %f1;
	mul.f64 	%fd171, %fd211, %fd170;
	sub.f64 	%fd209, %fd195, %fd171;
	setp.gt.f64 	%p54, %fd209, %fd80;
	or.pred  	%p55, %p54, %p53;
	@%p55 bra 	$L__BB0_51;
	setp.lt.f64 	%p56, %fd195, %fd80;
	setp.gt.f64 	%p57, %fd212, %fd80;
	selp.f64 	%fd172, %fd79, %fd80, %p57;
	selp.f64 	%fd209, %fd172, %fd80, %p56;
$L__BB0_51:
	cvt.rn.f32.f64 	%f20, %fd209;
	add.s32 	%r61, %r71, -1;
	mul.wide.s32 	%rd51, %r61, 4;
	add.s64 	%rd52, %rd3, %rd51;
	st.global.f32 	[%rd52+4], %f20;
	mov.f64 	%fd212, %fd195;
	bra.uni 	$L__BB0_53;
$L__BB0_52:
	st.global.f32 	[%rd6+-8], %f11;
	mov.f64 	%fd212, %fd195;
$L__BB0_53:
	add.s32 	%r70, %r71, 2;
	add.s32 	%r62, %r71, 1;
	add.s32 	%r69, %r69, 2;
	add.s32 	%r68, %r68, 2;
	add.s32 	%r67, %r67, -2;
	setp.lt.s32 	%p58, %r62, %r35;
	@%p58 bra 	$L__BB0_29;
$L__BB0_54:
	ret;

}
	// .globl	qqe_many_series_one_param_time_major_f32
.visible .entry qqe_many_series_one_param_time_major_f32(
	.param .u64 .ptr .align 1 qqe_many_series_one_param_time_major_f32_param_0,
	.param .u32 qqe_many_series_one_param_time_major_f32_param_1,
	.param .u32 qqe_many_series_one_param_time_major_f32_param_2,
	.param .f32 qqe_many_series_one_param_time_major_f32_param_3,
	.param .u32 qqe_many_series_one_param_time_major_f32_param_4,
	.param .u32 qqe_many_series_one_param_time_major_f32_param_5,
	.param .u64 .ptr .align 1 qqe_many_series_one_param_time_major_f32_param_6,
	.param .u64 .ptr .align 1 qqe_many_series_one_param_time_major_f32_param_7
)
{
	.reg .pred 	%p<58>;
	.reg .b32 	%r<89>;
	.reg .b32 	%f<22>;
	.reg .b64 	%rd<67>;
	.reg .b64 	%fd<211>;

	ld.param.u64 	%rd9, [qqe_many_series_one_param_time_major_f32_param_0];
	ld.param.u32 	%r41, [qqe_many_series_one_param_time_major_f32_param_1];
	ld.param.u32 	%r42, [qqe_many_series_one_param_time_major_f32_param_2];
	ld.param.u32 	%r43, [qqe_many_series_one_param_time_major_f32_param_4];
	ld.param.u32 	%r44, [qqe_many_series_one_param_time_major_f32_param_5];
	ld.param.u64 	%rd10, [qqe_many_series_one_param_time_major_f32_param_6];
	ld.param.u64 	%rd11, [qqe_many_series_one_param_time_major_f32_param_7];
	cvta.to.global.u64 	%rd1, %rd11;
	cvta.to.global.u64 	%rd2, %rd9;
	mov.u32 	%r1, %ctaid.y;
	setp.ge.s32 	%p1, %r1, %r43;
	@%p1 bra 	$L__BB1_53;
	min.s32 	%r45, %r41, %r42;
	setp.lt.s32 	%p2, %r45, 1;
	@%p2 bra 	$L__BB1_53;
	cvta.to.global.u64 	%rd12, %rd10;
	mul.wide.u32 	%rd13, %r1, 4;
	add.s64 	%rd14, %rd12, %rd13;
	ld.global.nc.u32 	%r2, [%rd14];
	add.s32 	%r3, %r2, %r41;
	add.s32 	%r4, %r3, %r42;
	add.s32 	%r46, %r4, -2;
	min.s32 	%r5, %r46, %r44;
	mov.u32 	%r47, %ctaid.x;
	mov.u32 	%r6, %ntid.x;
	mov.u32 	%r7, %tid.x;
	mad.lo.s32 	%r78, %r47, %r6, %r7;
	setp.ge.s32 	%p3, %r78, %r5;
	@%p3 bra 	$L__BB1_5;
	shl.b32 	%r9, %r43, 1;
	mov.u32 	%r48, %nctaid.x;
	mul.lo.s32 	%r10, %r48, %r6;
	mul.wide.s32 	%rd17, %r43, 4;
$L__BB1_4:
	mad.lo.s32 	%r49, %r78, %r9, %r1;
	mul.wide.s32 	%rd15, %r49, 4;
	add.s64 	%rd16, %rd1, %rd15;
	mov.b32 	%r50, 2143289344;
	st.global.u32 	[%rd16], %r50;
	add.s64 	%rd18, %rd16, %rd17;
	st.global.u32 	[%rd18], %r50;
	add.s32 	%r78, %r78, %r10;
	setp.lt.s32 	%p4, %r78, %r5;
	@%p4 bra 	$L__BB1_4;
$L__BB1_5:
	bar.sync 	0;
	setp.ne.s32 	%p5, %r7, 0;
	setp.ge.s32 	%p6, %r3, %r44;
	or.pred  	%p7, %p5, %p6;
	@%p7 bra 	$L__BB1_53;
	add.s32 	%r51, %r44, -1;
	min.s32 	%r13, %r3, %r51;
	setp.ge.s32 	%p8, %r2, %r13;
	mov.f64 	%fd175, 0d0000000000000000;
	mov.f64 	%fd176, %fd175;
	@%p8 bra 	$L__BB1_10;
	mov.f64 	%fd176, 0d0000000000000000;
	mov.u32 	%r79, %r2;
	mov.f64 	%fd175, %fd176;
$L__BB1_8:
	add.s32 	%r15, %r79, 1;
	mad.lo.s32 	%r52, %r79, %r43, %r1;
	add.s32 	%r53, %r52, %r43;
	mul.wide.s32 	%rd19, %r53, 4;
	add.s64 	%rd20, %rd2, %rd19;
	ld.global.nc.f32 	%f6, [%rd20];
	cvt.f64.f32 	%fd90, %f6;
	mul.wide.s32 	%rd21, %r52, 4;
	add.s64 	%rd22, %rd2, %rd21;
	ld.global.nc.f32 	%f7, [%rd22];
	cvt.f64.f32 	%fd91, %f7;
	sub.f64 	%fd3, %fd90, %fd91;
	abs.f64 	%fd92, %fd3;
	setp.equ.f64 	%p9, %fd92, 0d7FF0000000000000;
	@%p9 bra 	$L__BB1_53;
	setp.leu.f64 	%p10, %fd3, 0d0000000000000000;
	add.f64 	%fd93, %fd175, %fd3;
	sub.f64 	%fd94, %fd176, %fd3;
	selp.f64 	%fd175, %fd175, %fd93, %p10;
	setp.lt.f64 	%p11, %fd3, 0d0000000000000000;
	selp.f64 	%fd176, %fd94, %fd176, %p11;
	setp.ne.s32 	%p12, %r15, %r13;
	mov.u32 	%r79, %r15;
	@%p12 bra 	$L__BB1_8;
$L__BB1_10:
	cvt.rn.f64.u32 	%fd96, %r41;
	rcp.rn.f64 	%fd8, %fd96;
	mul.f64 	%fd196, %fd8, %fd175;
	mul.f64 	%fd195, %fd8, %fd176;
	add.f64 	%fd11, %fd196, %fd195;
	setp.eq.f64 	%p13, %fd11, 0d0000000000000000;
	mov.f64 	%fd210, 0d4049000000000000;
	@%p13 bra 	$L__BB1_12;
	mul.f64 	%fd97, %fd196, 0d4059000000000000;
	div.rn.f64 	%fd210, %fd97, %fd11;
$L__BB1_12:
	cvt.rn.f32.f64 	%f1, %fd210;
	shl.b32 	%r16, %r43, 1;
	mad.lo.s32 	%r54, %r3, %r16, %r1;
	mul.wide.s32 	%rd23, %r54, 4;
	add.s64 	%rd3, %rd1, %rd23;
	st.global.f32 	[%rd3], %f1;
	setp.gt.s32 	%p14, %r5, %r3;
	mul.wide.s32 	%rd4, %r43, 4;
	add.s64 	%rd5, %rd3, %rd4;
	@%p14 bra 	$L__BB1_14;
	st.global.f32 	[%rd5], %f1;
$L__BB1_14:
	add.s32 	%r55, %r42, 1;
	cvt.rn.f64.u32 	%fd98, %r55;
	mov.f64 	%fd99, 0d4000000000000000;
	div.rn.f64 	%fd14, %fd99, %fd98;
	add.s32 	%r17, %r3, 1;
	setp.ge.s32 	%p15, %r17, %r44;
	@%p15 bra 	$L__BB1_53;
	ld.param.f32 	%f19, [qqe_many_series_one_param_time_major_f32_param_3];
	cvt.f64.f32 	%fd15, %f19;
	add.s32 	%r18, %r43, %r1;
	mad.lo.s32 	%r56, %r5, %r16, %r18;
	mul.wide.s32 	%rd24, %r56, 4;
	add.s64 	%rd6, %rd1, %rd24;
	sub.s32 	%r57, %r2, %r44;
	add.s32 	%r58, %r57, %r41;
	and.b32  	%r59, %r58, 1;
	setp.eq.b32 	%p16, %r59, 1;
	mov.f64 	%fd209, 0d0000000000000000;
	mov.u32 	%r80, %r17;
	mov.u32 	%r88, %r3;
	mov.f64 	%fd208, %fd209;
	mov.f64 	%fd193, %fd210;
	mov.f64 	%fd194, %fd210;
	@%p16 bra 	$L__BB1_26;
	mad.lo.s32 	%r60, %r17, %r43, %r1;
	mul.wide.s32 	%rd25, %r60, 4;
	add.s64 	%rd26, %rd2, %rd25;
	ld.global.nc.f32 	%f8, [%rd26];
	cvt.f64.f32 	%fd102, %f8;
	mad.lo.s32 	%r61, %r3, %r43, %r1;
	mul.wide.s32 	%rd27, %r61, 4;
	add.s64 	%rd28, %rd2, %rd27;
	ld.global.nc.f32 	%f9, [%rd28];
	cvt.f64.f32 	%fd103, %f9;
	sub.f64 	%fd104, %fd102, %fd103;
	max.f64 	%fd105, %fd104, 0d0000000000000000;
	setp.lt.f64 	%p17, %fd104, 0d0000000000000000;
	neg.f64 	%fd106, %fd104;
	selp.f64 	%fd107, %fd106, 0d0000000000000000, %p17;
	mul.f64 	%fd108, %fd8, %fd105;
	mov.f64 	%fd109, 0d3FF0000000000000;
	sub.f64 	%fd110, %fd109, %fd8;
	fma.rn.f64 	%fd196, %fd110, %fd196, %fd108;
	mul.f64 	%fd111, %fd8, %fd107;
	fma.rn.f64 	%fd195, %fd110, %fd195, %fd111;
	add.f64 	%fd18, %fd196, %fd195;
	setp.eq.f64 	%p18, %fd18, 0d0000000000000000;
	mov.f64 	%fd178, 0d4049000000000000;
	@%p18 bra 	$L__BB1_18;
	mul.f64 	%fd112, %fd196, 0d4059000000000000;
	div.rn.f64 	%fd178, %fd112, %fd18;
$L__BB1_18:
	setp.gt.s32 	%p19, %r42, 1;
	add.f64 	%fd113, %fd210, %fd178;
	mul.f64 	%fd114, %fd113, 0d3FE0000000000000;
	mul.f64 	%fd115, %fd14, %fd178;
	mov.f64 	%fd116, 0d3FF0000000000000;
	sub.f64 	%fd117, %fd116, %fd14;
	fma.rn.f64 	%fd118, %fd117, %fd210, %fd115;
	selp.f64 	%fd194, %fd114, %fd210, %p19;
	selp.f64 	%fd193, %fd114, %fd118, %p19;
	cvt.rn.f32.f64 	%f2, %fd193;
	mul.wide.u32 	%rd7, %r16, 4;
	add.s64 	%rd29, %rd3, %rd7;
	st.global.f32 	[%rd29], %f2;
	setp.eq.s32 	%p20, %r17, %r5;
	mov.f64 	%fd208, 0d0000000000000000;
	mov.f64 	%fd209, 0d0000000000000000;
	@%p20 bra 	$L__BB1_24;
	setp.gt.s32 	%p21, %r5, %r3;
	@%p21 bra 	$L__BB1_25;
	sub.f64 	%fd120, %fd193, %fd210;
	abs.f64 	%fd121, %fd120;
	fma.rn.f64 	%fd208, %fd121, 0d3FB2492492492492, 0d0000000000000000;
	fma.rn.f64 	%fd209, %fd208, 0d3FB2492492492492, 0d0000000000000000;
	fma.rn.f64 	%fd25, %fd209, %fd15, %fd193;
	mad.lo.s32 	%r62, %r3, %r16, %r1;
	mul.wide.s32 	%rd30, %r62, 4;
	add.s64 	%rd31, %rd1, %rd30;
	add.s64 	%rd8, %rd31, %rd4;
	ld.global.f32 	%f10, [%rd8];
	cvt.f64.f32 	%fd26, %f10;
	setp.lt.f64 	%p22, %fd25, %fd26;
	mov.f64 	%fd179, %fd25;
	@%p22 bra 	$L__BB1_23;
	setp.gt.f64 	%p23, %fd193, %fd26;
	setp.lt.f64 	%p24, %fd210, %fd26;
	and.pred  	%p25, %p23, %p24;
	mul.f64 	%fd122, %fd209, %fd15;
	sub.f64 	%fd179, %fd193, %fd122;
	setp.gt.f64 	%p26, %fd179, %fd26;
	or.pred  	%p27, %p26, %p25;
	@%p27 bra 	$L__BB1_23;
	setp.lt.f64 	%p28, %fd193, %fd26;
	setp.gt.f64 	%p29, %fd210, %fd26;
	selp.f64 	%fd123, %fd25, %fd26, %p29;
	selp.f64 	%fd179, %fd123, %fd26, %p28;
$L__BB1_23:
	cvt.rn.f32.f64 	%f11, %fd179;
	add.s64 	%rd32, %rd8, %rd7;
	st.global.f32 	[%rd32], %f11;
	mov.f64 	%fd210, %fd193;
	bra.uni 	$L__BB1_25;
$L__BB1_24:
	st.global.f32 	[%rd6], %f2;
	mov.f64 	%fd210, %fd193;
$L__BB1_25:
	add.s32 	%r80, %r3, 2;
	mov.u32 	%r88, %r17;
$L__BB1_26:
	add.s32 	%r63, %r44, -2;
	setp.eq.s32 	%p30, %r63, %r3;
	@%p30 bra 	$L__BB1_53;
	add.s32 	%r87, %r80, 1;
	sub.s32 	%r86, %r80, %r5;
	sub.s32 	%r85, %r80, %r3;
	not.b32 	%r64, %r80;
	add.s32 	%r84, %r64, %r5;
	mul.lo.s32 	%r65, %r80, %r43;
	shl.b32 	%r66, %r65, 1;
	add.s32 	%r83, %r1, %r66;
	add.s32 	%r82, %r1, %r65;
	mul.wide.u32 	%rd51, %r16, 4;
$L__BB1_28:
	mov.u32 	%r34, %r88;
	mov.u32 	%r88, %r87;
	ld.param.u64 	%rd65, [qqe_many_series_one_param_time_major_f32_param_0];
	cvta.to.global.u64 	%rd33, %rd65;
	mul.wide.s32 	%rd34, %r82, 4;
	add.s64 	%rd35, %rd33, %rd34;
	ld.global.nc.f32 	%f12, [%rd35];
	cvt.f64.f32 	%fd47, %f12;
	mad.lo.s32 	%r67, %r34, %r43, %r1;
	mul.wide.s32 	%rd36, %r67, 4;
	add.s64 	%rd37, %rd33, %rd36;
	ld.global.nc.f32 	%f13, [%rd37];
	cvt.f64.f32 	%fd126, %f13;
	sub.f64 	%fd127, %fd47, %fd126;
	max.f64 	%fd128, %fd127, 0d0000000000000000;
	setp.lt.f64 	%p31, %fd127, 0d0000000000000000;
	neg.f64 	%fd129, %fd127;
	selp.f64 	%fd130, %fd129, 0d0000000000000000, %p31;
	mul.f64 	%fd131, %fd8, %fd128;
	mov.f64 	%fd132, 0d3FF0000000000000;
	sub.f64 	%fd133, %fd132, %fd8;
	fma.rn.f64 	%fd48, %fd133, %fd196, %fd131;
	mul.f64 	%fd134, %fd8, %fd130;
	fma.rn.f64 	%fd49, %fd133, %fd195, %fd134;
	add.f64 	%fd50, %fd48, %fd49;
	setp.eq.f64 	%p32, %fd50, 0d0000000000000000;
	mov.f64 	%fd197, 0d4049000000000000;
	@%p32 bra 	$L__BB1_30;
	mul.f64 	%fd135, %fd48, 0d4059000000000000;
	div.rn.f64 	%fd197, %fd135, %fd50;
$L__BB1_30:
	add.s32 	%r68, %r88, -1;
	setp.ge.s32 	%p33, %r68, %r4;
	@%p33 bra 	$L__BB1_32;
	add.s32 	%r69, %r85, 1;
	cvt.rn.f64.s32 	%fd139, %r69;
	cvt.rn.f64.s32 	%fd140, %r85;
	fma.rn.f64 	%fd141, %fd194, %fd140, %fd197;
	div.rn.f64 	%fd194, %fd141, %fd139;
	mov.f64 	%fd199, %fd194;
	bra.uni 	$L__BB1_33;
$L__BB1_32:
	mul.f64 	%fd136, %fd14, %fd197;
	mov.f64 	%fd137, 0d3FF0000000000000;
	sub.f64 	%fd138, %fd137, %fd14;
	fma.rn.f64 	%fd199, %fd138, %fd193, %fd136;
$L__BB1_33:
	cvt.rn.f32.f64 	%f3, %fd199;
	mul.wide.s32 	%rd38, %r83, 4;
	add.s64 	%rd39, %rd1, %rd38;
	st.global.f32 	[%rd39], %f3;
	setp.ne.s32 	%p34, %r84, -1;
	@%p34 bra 	$L__BB1_35;
	mad.lo.s32 	%r71, %r5, %r16, %r18;
	mul.wide.s32 	%rd45, %r71, 4;
	add.s64 	%rd46, %rd1, %rd45;
	st.global.f32 	[%rd46], %f3;
	mov.f64 	%fd210, %fd199;
	bra.uni 	$L__BB1_40;
$L__BB1_35:
	setp.lt.s32 	%p35, %r34, %r5;
	@%p35 bra 	$L__BB1_40;
	ld.param.f32 	%f20, [qqe_many_series_one_param_time_major_f32_param_3];
	sub.f64 	%fd142, %fd199, %fd210;
	abs.f64 	%fd143, %fd142;
	mul.f64 	%fd144, %fd143, 0d3FB2492492492492;
	fma.rn.f64 	%fd208, %fd208, 0d3FEDB6DB6DB6DB6E, %fd144;
	mul.f64 	%fd145, %fd208, 0d3FB2492492492492;
	fma.rn.f64 	%fd209, %fd209, 0d3FEDB6DB6DB6DB6E, %fd145;
	cvt.f64.f32 	%fd59, %f20;
	fma.rn.f64 	%fd60, %fd209, %fd59, %fd199;
	mad.lo.s32 	%r70, %r34, %r16, %r18;
	mul.wide.s32 	%rd40, %r70, 4;
	add.s64 	%rd41, %rd1, %rd40;
	ld.global.f32 	%f14, [%rd41];
	cvt.f64.f32 	%fd61, %f14;
	setp.lt.f64 	%p36, %fd60, %fd61;
	mov.f64 	%fd200, %fd60;
	@%p36 bra 	$L__BB1_39;
	setp.gt.f64 	%p37, %fd199, %fd61;
	setp.lt.f64 	%p38, %fd210, %fd61;
	and.pred  	%p39, %p37, %p38;
	mul.f64 	%fd146, %fd209, %fd59;
	sub.f64 	%fd200, %fd199, %fd146;
	setp.gt.f64 	%p40, %fd200, %fd61;
	or.pred  	%p41, %p40, %p39;
	@%p41 bra 	$L__BB1_39;
	setp.lt.f64 	%p42, %fd199, %fd61;
	setp.gt.f64 	%p43, %fd210, %fd61;
	selp.f64 	%fd147, %fd60, %fd61, %p43;
	selp.f64 	%fd200, %fd147, %fd61, %p42;
$L__BB1_39:
	cvt.rn.f32.f64 	%f15, %fd200;
	mul.wide.s32 	%rd42, %r83, 4;
	add.s64 	%rd43, %rd1, %rd42;
	add.s64 	%rd44, %rd43, %rd4;
	st.global.f32 	[%rd44], %f15;
	mov.f64 	%fd210, %fd199;
$L__BB1_40:
	ld.param.u64 	%rd66, [qqe_many_series_one_param_time_major_f32_param_0];
	cvta.to.global.u64 	%rd47, %rd66;
	mul.wide.s32 	%rd48, %r82, 4;
	add.s64 	%rd49, %rd47, %rd48;
	add.s64 	%rd50, %rd49, %rd4;
	ld.global.nc.f32 	%f16, [%rd50];
	cvt.f64.f32 	%fd149, %f16;
	sub.f64 	%fd150, %fd149, %fd47;
	max.f64 	%fd151, %fd150, 0d0000000000000000;
	setp.lt.f64 	%p44, %fd150, 0d0000000000000000;
	neg.f64 	%fd152, %fd150;
	selp.f64 	%fd153, %fd152, 0d0000000000000000, %p44;
	mul.f64 	%fd154, %fd8, %fd151;
	mov.f64 	%fd155, 0d3FF0000000000000;
	sub.f64 	%fd156, %fd155, %fd8;
	fma.rn.f64 	%fd196, %fd156, %fd48, %fd154;
	mul.f64 	%fd157, %fd8, %fd153;
	fma.rn.f64 	%fd195, %fd156, %fd49, %fd157;
	add.f64 	%fd70, %fd196, %fd195;
	setp.eq.f64 	%p45, %fd70, 0d0000000000000000;
	mov.f64 	%fd204, 0d4049000000000000;
	@%p45 bra 	$L__BB1_42;
	mul.f64 	%fd158, %fd196, 0d4059000000000000;
	div.rn.f64 	%fd204, %fd158, %fd70;
$L__BB1_42:
	setp.lt.s32 	%p46, %r88, %r4;
	@%p46 bra 	$L__BB1_44;
	mul.f64 	%fd159, %fd14, %fd204;
	mov.f64 	%fd160, 0d3FF0000000000000;
	sub.f64 	%fd161, %fd160, %fd14;
	fma.rn.f64 	%fd193, %fd161, %fd199, %fd159;
	bra.uni 	$L__BB1_45;
$L__BB1_44:
	add.s32 	%r72, %r85, 1;
	add.s32 	%r73, %r85, 2;
	cvt.rn.f64.s32 	%fd162, %r73;
	cvt.rn.f64.s32 	%fd163, %r72;
	fma.rn.f64 	%fd164, %fd194, %fd163, %fd204;
	div.rn.f64 	%fd194, %fd164, %fd162;
	mov.f64 	%fd193, %fd194;
$L__BB1_45:
	cvt.rn.f32.f64 	%f4, %fd193;
	mul.wide.s32 	%rd52, %r83, 4;
	add.s64 	%rd53, %rd1, %rd52;
	add.s64 	%rd54, %rd53, %rd51;
	st.global.f32 	[%rd54], %f4;
	setp.eq.s32 	%p47, %r86, -1;
	@%p47 bra 	$L__BB1_51;
	add.s32 	%r74, %r88, -1;
	setp.lt.s32 	%p48, %r74, %r5;
	@%p48 bra 	$L__BB1_52;
	ld.param.f32 	%f21, [qqe_many_series_one_param_time_major_f32_param_3];
	sub.f64 	%fd165, %fd193, %fd210;
	abs.f64 	%fd166, %fd165;
	mul.f64 	%fd167, %fd166, 0d3FB2492492492492;
	fma.rn.f64 	%fd208, %fd208, 0d3FEDB6DB6DB6DB6E, %fd167;
	mul.f64 	%fd168, %fd208, 0d3FB2492492492492;
	fma.rn.f64 	%fd209, %fd209, 0d3FEDB6DB6DB6DB6E, %fd168;
	cvt.f64.f32 	%fd79, %f21;
	fma.rn.f64 	%fd80, %fd209, %fd79, %fd193;
	mul.wide.s32 	%rd55, %r83, 4;
	add.s64 	%rd56, %rd1, %rd55;
	add.s64 	%rd57, %rd56, %rd4;
	ld.global.f32 	%f17, [%rd57];
	cvt.f64.f32 	%fd81, %f17;
	setp.lt.f64 	%p49, %fd80, %fd81;
	mov.f64 	%fd207, %fd80;
	@%p49 bra 	$L__BB1_50;
	setp.gt.f64 	%p50, %fd193, %fd81;
	setp.lt.f64 	%p51, %fd210, %fd81;
	and.pred  	%p52, %p50, %p51;
	mul.f64 	%fd169, %fd209, %fd79;
	sub.f64 	%fd207, %fd193, %fd169;
	setp.gt.f64 	%p53, %fd207, %fd81;
	or.pred  	%p54, %p53, %p52;
	@%p54 bra 	$L__BB1_50;
	setp.lt.f64 	%p55, %fd193, %fd81;
	setp.gt.f64 	%p56, %fd210, %fd81;
	selp.f64 	%fd170, %fd80, %fd81, %p56;
	selp.f64 	%fd207, %fd170, %fd81, %p55;
$L__BB1_50:
	cvt.rn.f32.f64 	%f18, %fd207;
	mul.wide.s32 	%rd58, %r83, 4;
	add.s64 	%rd59, %rd1, %rd58;
	add.s64 	%rd60, %rd59, %rd4;
	add.s64 	%rd62, %rd60, %rd51;
	st.global.f32 	[%rd62], %f18;
	mov.f64 	%fd210, %fd193;
	bra.uni 	$L__BB1_52;
$L__BB1_51:
	mad.lo.s32 	%r75, %r5, %r16, %r18;
	mul.wide.s32 	%rd63, %r75, 4;
	add.s64 	%rd64, %rd1, %rd63;
	st.global.f32 	[%rd64], %f4;
	mov.f64 	%fd210, %fd193;
$L__BB1_52:
	add.s32 	%r87, %r88, 2;
	add.s32 	%r76, %r88, 1;
	add.s32 	%r86, %r86, 2;
	add.s32 	%r85, %r85, 2;
	add.s32 	%r84, %r84, -2;
	shl.b32 	%r77, %r43, 2;
	add.s32 	%r83, %r83, %r77;
	add.s32 	%r82, %r82, %r16;
	setp.lt.s32 	%p57, %r76, %r44;
	@%p57 bra 	$L__BB1_28;
$L__BB1_53:
	ret;

}


// ===== COMPILED SASS (sm_100) =====

	.target	sm_100

	.elftype	@"ET_EXEC"


//--------------------- .note.nv.tkinfo           --------------------------
	.section	.note.nv.tkinfo,"",@"SHT_NOTE"
	.sectionflags	@"SHF_NOTE_NV_TKINFO"
	.tkinfo
        /*0018*/ 	.word	0x00000002
        /*0030*/ 	.string	""
        /*0030*/ 	.string	"ptxas"
        /*0030*/ 	.string	"Cuda compilation tools, release 13.0, V13.0.88"
        /*0030*/ 	.string	"Build cuda_13.0.r13.0/compiler.36424714_0"
        /*0030*/ 	.string	"-arch sm_100 -m 64 "



//--------------------- .note.nv.cuinfo           --------------------------
	.section	.note.nv.cuinfo,"",@"SHT_NOTE"
	.sectionflags	@"SHF_NOTE_NV_CUINFO"
        /*0018*/ 	.short	0x0002
        /*001a*/ 	.short	0x0064
        /*001c*/ 	.short	0x0082
	.zero		2


//--------------------- .nv.info                  --------------------------
	.section	.nv.info,"",@"SHT_CUDA_INFO"
	.align	4


	//----- nvinfo : EIATTR_REGCOUNT
	.align		4
        /*0000*/ 	.byte	0x04, 0x2f
        /*0002*/ 	.short	(.L_1 - .L_0)
	.align		4
.L_0:
        /*0004*/ 	.word	index@(qqe_batch_f32)
        /*0008*/ 	.word	0x0000002e


	//----- nvinfo : EIATTR_FRAME_SIZE
	.align		4
.L_1:
        /*000c*/ 	.byte	0x04, 0x11
        /*000e*/ 	.short	(.L_3 - .L_2)
	.align		4
.L_2:
        /*0010*/ 	.word	index@($__internal_3_$__cuda_sm20_div_rn_f64_full)
        /*0014*/ 	.word	0x00000000


	//----- nvinfo : EIATTR_FRAME_SIZE
	.align		4
.L_3:
        /*0018*/ 	.byte	0x04, 0x11
        /*001a*/ 	.short	(.L_5 - .L_4)
	.align		4
.L_4:
        /*001c*/ 	.word	index@($__internal_2_$__cuda_sm20_dblrcp_rn_slowpath_v3)
        /*0020*/ 	.word	0x00000000


	//----- nvinfo : EIATTR_FRAME_SIZE
	.align		4
.L_5:
        /*0024*/ 	.byte	0x04, 0x11
        /*0026*/ 	.short	(.L_7 - .L_6)
	.align		4
.L_6:
        /*0028*/ 	.word	index@(qqe_batch_f32)
        /*002c*/ 	.word	0x00000000


	//----- nvinfo : EIATTR_REGCOUNT
	.align		4
.L_7:
        /*0030*/ 	.byte	0x04, 0x2f
        /*0032*/ 	.short	(.L_9 - .L_8)
	.align		4
.L_8:
        /*0034*/ 	.word	index@(qqe_many_series_one_param_time_major_f32)
        /*0038*/ 	.word	0x00000038


	//----- nvinfo : EIATTR_FRAME_SIZE
	.align		4
.L_9:
        /*003c*/ 	.byte	0x04, 0x11
        /*003e*/ 	.short	(.L_11 - .L_10)
	.align		4
.L_10:
        /*0040*/ 	.word	index@($__internal_1_$__cuda_sm20_div_rn_f64_full)
        /*0044*/ 	.word	0x00000000


	//----- nvinfo : EIATTR_FRAME_SIZE
	.align		4
.L_11:
        /*0048*/ 	.byte	0x04, 0x11
        /*004a*/ 	.short	(.L_13 - .L_12)
	.align		4
.L_12:
        /*004c*/ 	.word	index@($__internal_0_$__cuda_sm20_dblrcp_rn_slowpath_v3)
        /*0050*/ 	.word	0x00000000


	//----- nvinfo : EIATTR_FRAME_SIZE
	.align		4
.L_13:
        /*0054*/ 	.byte	0x04, 0x11
        /*0056*/ 	.short	(.L_15 - .L_14)
	.align		4
.L_14:
        /*0058*/ 	.word	index@(qqe_many_series_one_param_time_major_f32)
        /*005c*/ 	.word	0x00000000


	//----- nvinfo : EIATTR_MIN_STACK_SIZE
	.align		4
.L_15:
        /*0060*/ 	.byte	0x04, 0x12
        /*0062*/ 	.short	(.L_17 - .L_16)
	.align		4
.L_16:
        /*0064*/ 	.word	index@(qqe_many_series_one_param_time_major_f32)
        /*0068*/ 	.word	0x00000000


	//----- nvinfo : EIATTR_MIN_STACK_SIZE
	.align		4
.L_17:
        /*006c*/ 	.byte	0x04, 0x12
        /*006e*/ 	.short	(.L_19 - .L_18)
	.align		4
.L_18:
        /*0070*/ 	.word	index@(qqe_batch_f32)
        /*0074*/ 	.word	0x00000000
.L_19:


//--------------------- .nv.compat                --------------------------
	.section	.nv.compat,"",@"SHT_CUDA_COMPAT_INFO"
	.align	4
        /*0000*/ 	.byte	0x02, 0x09, 0x00, 0x00, 0x02, 0x02, 0x01, 0x00, 0x02, 0x05, 0x05, 0x00, 0x03, 0x07, 0x01, 0x01
        /*0010*/ 	.byte	0x02, 0x03, 0x00, 0x00, 0x02, 0x06, 0x01, 0x00, 0x04, 0x0b, 0x08, 0x00, 0x01, 0x00, 0x00, 0x00
        /*0020*/ 	.byte	0x00, 0x00, 0x00, 0x00


//--------------------- .nv.info.qqe_many_series_one_param_time_major_f32 --------------------------
	.section	.nv.info.qqe_many_series_one_param_time_major_f32,"",@"SHT_CUDA_INFO"
	.sectionflags	@""
	.align	4


	//----- nvinfo : EIATTR_CUDA_API_VERSION
	.align		4
        /*0000*/ 	.byte	0x04, 0x37
        /*0002*/ 	.short	(.L_21 - .L_20)
.L_20:
        /*0004*/ 	.word	0x00000082


	//----- nvinfo : EIATTR_KPARAM_INFO
	.align		4
.L_21:
        /*0008*/ 	.byte	0x04, 0x17
        /*000a*/ 	.short	(.L_23 - .L_22)
.L_22:
        /*000c*/ 	.word	0x00000000
        /*0010*/ 	.short	0x0007
        /*0012*/ 	.short	0x0028
        /*0014*/ 	.byte	0x00, 0xf5, 0x21, 0x00


	//----- nvinfo : EIATTR_KPARAM_INFO
	.align		4
.L_23:
        /*0018*/ 	.byte	0x04, 0x17
        /*001a*/ 	.short	(.L_25 - .L_24)
.L_24:
        /*001c*/ 	.word	0x00000000
        /*0020*/ 	.short	0x0006
        /*0022*/ 	.short	0x0020
        /*0024*/ 	.byte	0x00, 0xf5, 0x21, 0x00


	//----- nvinfo : EIATTR_KPARAM_INFO
	.align		4
.L_25:
        /*0028*/ 	.byte	0x04, 0x17
        /*002a*/ 	.short	(.L_27 - .L_26)
.L_26:
        /*002c*/ 	.word	0x00000000
        /*0030*/ 	.short	0x0005
        /*0032*/ 	.short	0x0018
        /*0034*/ 	.byte	0x00, 0xf0, 0x11, 0x00


	//----- nvinfo : EIATTR_KPARAM_INFO
	.align		4
.L_27:
        /*0038*/ 	.byte	0x04, 0x17
        /*003a*/ 	.short	(.L_29 - .L_28)
.L_28:
        /*003c*/ 	.word	0x00000000
        /*0040*/ 	.short	0x0004
        /*0042*/ 	.short	0x0014
        /*0044*/ 	.byte	0x00, 0xf0, 0x11, 0x00


	//----- nvinfo : EIATTR_KPARAM_INFO
	.align		4
.L_29:
        /*0048*/ 	.byte	0x04, 0x17
        /*004a*/ 	.short	(.L_31 - .L_30)
.L_30:
        /*004c*/ 	.word	0x00000000
        /*0050*/ 	.short	0x0003
        /*0052*/ 	.short	0x0010
        /*0054*/ 	.byte	0x00, 0xf0, 0x11, 0x00


	//----- nvinfo : EIATTR_KPARAM_INFO
	.align		4
.L_31:
        /*0058*/ 	.byte	0x04, 0x17
        /*005a*/ 	.short	(.L_33 - .L_32)
.L_32:
        /*005c*/ 	.word	0x00000000
        /*0060*/ 	.short	0x0002
        /*0062*/ 	.short	0x000c
        /*0064*/ 	.byte	0x00, 0xf0, 0x11, 0x00


	//----- nvinfo : EIATTR_KPARAM_INFO
	.align		4
.L_33:
        /*0068*/ 	.byte	0x04, 0x17
        /*006a*/ 	.short	(.L_35 - .L_34)
.L_34:
        /*006c*/ 	.word	0x00000000
        /*0070*/ 	.short	0x0001
        /*0072*/ 	.short	0x0008
        /*0074*/ 	.byte	0x00, 0xf0, 0x11, 0x00


	//----- nvinfo : EIATTR_KPARAM_INFO
	.align		4
.L_35:
        /*0078*/ 	.byte	0x04, 0x17
        /*007a*/ 	.short	(.L_37 - .L_36)
.L_36:
        /*007c*/ 	.word	0x00000000
        /*0080*/ 	.short	0x0000
        /*0082*/ 	.short	0x0000
        /*0084*/ 	.byte	0x00, 0xf5, 0x21, 0x00


	//----- nvinfo : EIATTR_SPARSE_MMA_MASK
	.align		4
.L_37:
        /*0088*/ 	.byte	0x03, 0x50
        /*008a*/ 	.short	0x0000


	//----- nvinfo : EIATTR_MAXREG_COUNT
	.align		4
        /*008c*/ 	.byte	0x03, 0x1b
        /*008e*/ 	.short	0x00ff


	//----- nvinfo : EIATTR_NUM_BARRIERS
	.align		4
        /*0090*/ 	.byte	0x02, 0x4c
        /*0092*/ 	.byte	0x01
	.zero		1


	//----- nvinfo : EIATTR_MERCURY_ISA_VERSION
	.align		4
        /*0094*/ 	.byte	0x03, 0x5f
        /*0096*/ 	.short	0x0101


	//----- nvinfo : EIATTR_VRC_CTA_INIT_COUNT
	.align		4
        /*0098*/ 	.byte	0x02, 0x4a
	.zero		1
	.zero		1


	//----- nvinfo : EIATTR_EXIT_INSTR_OFFSETS
	.align		4
        /*009c*/ 	.byte	0x04, 0x1c
        /*009e*/ 	.short	(.L_39 - .L_38)


	//   ....[0]....
.L_38:
        /*00a0*/ 	.word	0x00000040


	//   ....[1]....
        /*00a4*/ 	.word	0x00000080


	//   ....[2]....
        /*00a8*/ 	.word	0x000002a0


	//   ....[3]....
        /*00ac*/ 	.word	0x000003f0


	//   ....[4]....
        /*00b0*/ 	.word	0x00000990


	//   ....[5]....
        /*00b4*/ 	.word	0x000011e0


	//   ....[6]....
        /*00b8*/ 	.word	0x000023b0


	//----- nvinfo : EIATTR_CRS_STACK_SIZE
	.align		4
.L_39:
        /*00bc*/ 	.byte	0x04, 0x1e
        /*00be*/ 	.short	(.L_41 - .L_40)
.L_40:
        /*00c0*/ 	.word	0x00000000


	//----- nvinfo : EIATTR_CBANK_PARAM_SIZE
	.align		4
.L_41:
        /*00c4*/ 	.byte	0x03, 0x19
        /*00c6*/ 	.short	0x0030


	//----- nvinfo : EIATTR_PARAM_CBANK
	.align		4
        /*00c8*/ 	.byte	0x04, 0x0a
        /*00ca*/ 	.short	(.L_43 - .L_42)
	.align		4
.L_42:
        /*00cc*/ 	.word	index@(.nv.constant0.qqe_many_series_one_param_time_major_f32)
        /*00d0*/ 	.short	0x0380
        /*00d2*/ 	.short	0x0030


	//----- nvinfo : EIATTR_SW_WAR
	.align		4
.L_43:
        /*00d4*/ 	.byte	0x04, 0x36
        /*00d6*/ 	.short	(.L_45 - .L_44)
.L_44:
        /*00d8*/ 	.word	0x00000008
.L_45:


//--------------------- .nv.info.qqe_batch_f32    --------------------------
	.section	.nv.info.qqe_batch_f32,"",@"SHT_CUDA_INFO"
	.sectionflags	@""
	.align	4


	//----- nvinfo : EIATTR_CUDA_API_VERSION
	.align		4
        /*0000*/ 	.byte	0x04, 0x37
        /*0002*/ 	.short	(.L_47 - .L_46)
.L_46:
        /*0004*/ 	.word	0x00000082


	//----- nvinfo : EIATTR_KPARAM_INFO
	.align		4
.L_47:
        /*0008*/ 	.byte	0x04, 0x17
        /*000a*/ 	.short	(.L_49 - .L_48)
.L_48:
        /*000c*/ 	.word	0x00000000
        /*0010*/ 	.short	0x0007
        /*0012*/ 	.short	0x0030
        /*0014*/ 	.byte	0x00, 0xf5, 0x21, 0x00


	//----- nvinfo : EIATTR_KPARAM_INFO
	.align		4
.L_49:
        /*0018*/ 	.byte	0x04, 0x17
        /*001a*/ 	.short	(.L_51 - .L_50)
.L_50:
        /*001c*/ 	.word	0x00000000
        /*0020*/ 	.short	0x0006
        /*0022*/ 	.short	0x0028
        /*0024*/ 	.byte	0x00, 0xf0, 0x11, 0x00


	//----- nvinfo : EIATTR_KPARAM_INFO
	.align		4
.L_51:
        /*0028*/ 	.byte	0x04, 0x17
        /*002a*/ 	.short	(.L_53 - .L_52)
.L_52:
        /*002c*/ 	.word	0x00000000
        /*0030*/ 	.short	0x0005
        /*0032*/ 	.short	0x0024
        /*0034*/ 	.byte	0x00, 0xf0, 0x11, 0x00


	//----- nvinfo : EIATTR_KPARAM_INFO
	.align		4
.L_53:
        /*0038*/ 	.byte	0x04, 0x17
        /*003a*/ 	.short	(.L_55 - .L_54)
.L_54:
        /*003c*/ 	.word	0x00000000
        /*0040*/ 	.short	0x0004
        /*0042*/ 	.short	0x0020
        /*0044*/ 	.byte	0x00, 0xf0, 0x11, 0x00


	//----- nvinfo : EIATTR_KPARAM_INFO
	.align		4
.L_55:
        /*0048*/ 	.byte	0x04, 0x17
        /*004a*/ 	.short	(.L_57 - .L_56)
.L_56:
        /*004c*/ 	.word	0x00000000
        /*0050*/ 	.short	0x0003
        /*0052*/ 	.short	0x0018
        /*0054*/ 	.byte	0x00, 0xf5, 0x21, 0x00


	//----- nvinfo : EIATTR_KPARAM_INFO
	.align		4
.L_57:
        /*0058*/ 	.byte	0x04, 0x17
        /*005a*/ 	.short	(.L_59 - .L_58)
.L_58:
        /*005c*/ 	.word	0x00000000
        /*0060*/ 	.short	0x0002
        /*0062*/ 	.short	0x0010
        /*0064*/ 	.byte	0x00, 0xf5, 0x21, 0x00


	//----- nvinfo : EIATTR_KPARAM_INFO
	.align		4
.L_59:
        /*0068*/ 	.byte	0x04, 0x17
        /*006a*/ 	.short	(.L_61 - .L_60)
.L_60:
        /*006c*/ 	.word	0x00000000
        /*0070*/ 	.short	0x0001
        /*0072*/ 	.short	0x0008
        /*0074*/ 	.byte	0x00, 0xf5, 0x21, 0x00


	//----- nvinfo : EIATTR_KPARAM_INFO
	.align		4
.L_61:
        /*0078*/ 	.byte	0x04, 0x17
        /*007a*/ 	.short	(.L_63 - .L_62)
.L_62:
        /*007c*/ 	.word	0x00000000
        /*0080*/ 	.short	0x0000
        /*0082*/ 	.short	0x0000
        /*0084*/ 	.byte	0x00, 0xf5, 0x21, 0x00


	//----- nvinfo : EIATTR_SPARSE_MMA_MASK
	.align		4
.L_63:
        /*0088*/ 	.byte	0x03, 0x50
        /*008a*/ 	.short	0x0000


	//----- nvinfo : EIATTR_MAXREG_COUNT
	.align		4
        /*008c*/ 	.byte	0x03, 0x1b
        /*008e*/ 	.short	0x00ff


	//----- nvinfo : EIATTR_NUM_BARRIERS
	.align		4
        /*0090*/ 	.byte	0x02, 0x4c
        /*0092*/ 	.byte	0x01
	.zero		1


	//----- nvinfo : EIATTR_MERCURY_ISA_VERSION
	.align		4
        /*0094*/ 	.byte	0x03, 0x5f
        /*0096*/ 	.short	0x0101


	//----- nvinfo : EIATTR_VRC_CTA_INIT_COUNT
	.align		4
        /*0098*/ 	.byte	0x02, 0x4a
	.zero		1
	.zero		1


	//----- nvinfo : EIATTR_EXIT_INSTR_OFFSETS
	.align		4
        /*009c*/ 	.byte	0x04, 0x1c
        /*009e*/ 	.short	(.L_65 - .L_64)


	//   ....[0]....
.L_64:
        /*00a0*/ 	.word	0x00000050


	//   ....[1]....
        /*00a4*/ 	.word	0x00000150


	//   ....[2]....
        /*00a8*/ 	.word	0x000003d0


	//   ....[3]....
        /*00ac*/ 	.word	0x00000420


	//   ....[4]....
        /*00b0*/ 	.word	0x00000590


	//   ....[5]....
        /*00b4*/ 	.word	0x00000b30


	//   ....[6]....
        /*00b8*/ 	.word	0x00001360


	//   ....[7]....
        /*00bc*/ 	.word	0x000025b0


	//----- nvinfo : EIATTR_CRS_STACK_SIZE
	.align		4
.L_65:
        /*00c0*/ 	.byte	0x04, 0x1e
        /*00c2*/ 	.short	(.L_67 - .L_66)
.L_66:
        /*00c4*/ 	.word	0x00000000


	//----- nvinfo : EIATTR_CBANK_PARAM_SIZE
	.align		4
.L_67:
        /*00c8*/ 	.byte	0x03, 0x19
        /*00ca*/ 	.short	0x0038


	//----- nvinfo : EIATTR_PARAM_CBANK
	.align		4
        /*00cc*/ 	.byte	0x04, 0x0a
        /*00ce*/ 	.short	(.L_69 - .L_68)
	.align		4
.L_68:
        /*00d0*/ 	.word	index@(.nv.constant0.qqe_batch_f32)
        /*00d4*/ 	.short	0x0380
        /*00d6*/ 	.short	0x0038


	//----- nvinfo : EIATTR_SW_WAR
	.align		4
.L_69:
        /*00d8*/ 	.byte	0x04, 0x36
        /*00da*/ 	.short	(.L_71 - .L_70)
.L_70:
        /*00dc*/ 	.word	0x00000008
.L_71:


//--------------------- .nv.callgraph             --------------------------
	.section	.nv.callgraph,"",@"SHT_CUDA_CALLGRAPH"
	.align	4
	.sectionentsize	8
	.align		4
        /*0000*/ 	.word	0x00000000
	.align		4
        /*0004*/ 	.word	0xffffffff
	.align		4
        /*0008*/ 	.word	0x00000000
	.align		4
        /*000c*/ 	.word	0xfffffffe
	.align		4
        /*0010*/ 	.word	0x00000000
	.align		4
        /*0014*/ 	.word	0xfffffffd
	.align		4
        /*0018*/ 	.word	0x00000000
	.align		4
        /*001c*/ 	.word	0xfffffffc


//--------------------- .text.qqe_many_series_one_param_time_major_f32 --------------------------
	.section	.text.qqe_many_series_one_param_time_major_f32,"ax",@progbits
	.align	128
        .global         qqe_many_series_one_param_time_major_f32
        .type           qqe_many_series_one_param_time_major_f32,@function
        .size           qqe_many_series_one_param_time_major_f32,(.L_x_71 - qqe_many_series_one_param_time_major_f32)
        .other          qqe_many_series_one_param_time_major_f32,@"STO_CUDA_ENTRY STV_DEFAULT"
qqe_many_series_one_param_time_major_f32:
.text.qqe_many_series_one_param_time_major_f32:
[----:B------:R-:W-:Y:S01]  /*0000*/  LDC R1, c[0x0][0x37c] ;  /* 0x0000df00ff017b82 */ /* 0x000fe20000000800 */
[----:B------:R-:W0:Y:S07]  /*0010*/  S2R R4, SR_CTAID.Y ;  /* 0x0000000000047919 */ /* 0x000e2e0000002600 */
[----:B------:R-:W0:Y:S02]  /*0020*/  LDC R13, c[0x0][0x394] ;  /* 0x0000e500ff0d7b82 */ /* 0x000e240000000800 */
[----:B0-----:R-:W-:-:S13]  /*0030*/  ISETP.GE.AND P0, PT, R4, R13, PT ;  /* 0x0000000d0400720c */ /* 0x001fda0003f06270 */
[----:B------:R-:W-:Y:S05]  /*0040*/  @P0 EXIT ;  /* 0x000000000000094d */ /* 0x000fea0003800000 */
[----:B------:R-:W0:Y:S02]  /*0050*/  LDC.64 R2, c[0x0][0x388] ;  /* 0x0000e200ff027b82 */ /* 0x000e240000000a00 */
[----:B0-----:R-:W-:-:S04]  /*0060*/  VIMNMX R0, PT, PT, R2, R3, PT ;  /* 0x0000000302007248 */ /* 0x001fc80003fe0100 */
[----:B------:R-:W-:-:S13]  /*0070*/  ISETP.GE.AND P0, PT, R0, 0x1, PT ;  /* 0x000000010000780c */ /* 0x000fda0003f06270 */
[----:B------:R-:W-:Y:S05]  /*0080*/  @!P0 EXIT ;  /* 0x000000000000894d */ /* 0x000fea0003800000 */
[----:B------:R-:W0:Y:S01]  /*0090*/  LDC.64 R8, c[0x0][0x3a0] ;  /* 0x0000e800ff087b82 */ /* 0x000e220000000a00 */
[----:B------:R-:W1:Y:S01]  /*00a0*/  LDCU.64 UR6, c[0x0][0x358] ;  /* 0x00006b00ff0677ac */ /* 0x000e620008000a00 */
[----:B------:R-:W2:Y:S06]  /*00b0*/  S2R R7, SR_TID.X ;  /* 0x0000000000077919 */ /* 0x000eac0000002100 */
[----:B------:R-:W2:Y:S08]  /*00c0*/  S2UR UR4, SR_CTAID.X ;  /* 0x00000000000479c3 */ /* 0x000eb00000002500 */
[----:B------:R-:W2:Y:S01]  /*00d0*/  LDC R16, c[0x0][0x360] ;  /* 0x0000d800ff107b82 */ /* 0x000ea20000000800 */
[----:B0-----:R-:W-:-:S07]  /*00e0*/  IMAD.WIDE.U32 R8, R4, 0x4, R8 ;  /* 0x0000000404087825 */ /* 0x001fce00078e0008 */
[----:B------:R-:W0:Y:S01]  /*00f0*/  LDC R17, c[0x0][0x398] ;  /* 0x0000e600ff117b82 */ /* 0x000e220000000800 */
[----:B-1----:R-:W3:Y:S01]  /*0100*/  LDG.E.CONSTANT R8, desc[UR6][R8.64] ;  /* 0x0000000608087981 */ /* 0x002ee2000c1e9900 */
[----:B------:R-:W-:Y:S01]  /*0110*/  BSSY.RECONVERGENT B0, `(.L_x_0) ;  /* 0x0000017000007945 */ /* 0x000fe20003800200 */
[----:B---3--:R-:W-:-:S04]  /*0120*/  IMAD.IADD R12, R8, 0x1, R2 ;  /* 0x00000001080c7824 */ /* 0x008fc800078e0202 */
[C---:B------:R-:W-:Y:S01]  /*0130*/  IMAD.IADD R5, R12.reuse, 0x1, R3 ;  /* 0x000000010c057824 */ /* 0x040fe200078e0203 */
[----:B0-----:R-:W-:Y:S01]  /*0140*/  ISETP.GE.AND P0, PT, R12, R17, PT ;  /* 0x000000110c00720c */ /* 0x001fe20003f06270 */
[----:B--2---:R-:W-:-:S03]  /*0150*/  IMAD R3, R16, UR4, R7 ;  /* 0x0000000410037c24 */ /* 0x004fc6000f8e0207 */
[----:B------:R-:W-:Y:S02]  /*0160*/  VIADDMNMX R6, R5, 0xfffffffe, R17, PT ;  /* 0xfffffffe05067846 */ /* 0x000fe40003800111 */
[----:B------:R-:W-:Y:S02]  /*0170*/  ISETP.NE.OR P0, PT, R7, RZ, P0 ;  /* 0x000000ff0700720c */ /* 0x000fe40000705670 */
[----:B------:R-:W-:-:S13]  /*0180*/  ISETP.GE.AND P1, PT, R3, R6, PT ;  /* 0x000000060300720c */ /* 0x000fda0003f26270 */
[----:B------:R-:W-:Y:S05]  /*0190*/  @P1 BRA `(.L_x_1) ;  /* 0x0000000000381947 */ /* 0x000fea0003800000 */
[----:B------:R-:W0:Y:S01]  /*01a0*/  LDC.64 R14, c[0x0][0x3a8] ;  /* 0x0000ea00ff0e7b82 */ /* 0x000e220000000a00 */
[----:B------:R-:W1:Y:S01]  /*01b0*/  LDCU UR4, c[0x0][0x370] ;  /* 0x00006e00ff0477ac */ /* 0x000e620008000800 */
[----:B------:R-:W-:Y:S02]  /*01c0*/  IMAD.MOV.U32 R7, RZ, RZ, R3 ;  /* 0x000000ffff077224 */ /* 0x000fe400078e0003 */
[----:B------:R-:W-:Y:S02]  /*01d0*/  IMAD.SHL.U32 R0, R13, 0x2, RZ ;  /* 0x000000020d007824 */ /* 0x000fe400078e00ff */
[----:B------:R-:W-:Y:S02]  /*01e0*/  IMAD.MOV.U32 R9, RZ, RZ, 0x7fc00000 ;  /* 0x7fc00000ff097424 */ /* 0x000fe400078e00ff */
[----:B-1----:R-:W-:-:S07]  /*01f0*/  IMAD R16, R16, UR4, RZ ;  /* 0x0000000410107c24 */ /* 0x002fce000f8e02ff */
.L_x_2:
[-C--:B-1----:R-:W-:Y:S01]  /*0200*/  IMAD R3, R0, R7.reuse, R4 ;  /* 0x0000000700037224 */ /* 0x082fe200078e0204 */
[----:B------:R-:W-:-:S03]  /*0210*/  IADD3 R7, PT, PT, R16, R7, RZ ;  /* 0x0000000710077210 */ /* 0x000fc60007ffe0ff */
[----:B0-----:R-:W-:Y:S01]  /*0220*/  IMAD.WIDE R2, R3, 0x4, R14 ;  /* 0x0000000403027825 */ /* 0x001fe200078e020e */
[----:B------:R-:W-:-:S04]  /*0230*/  ISETP.GE.AND P1, PT, R7, R6, PT ;  /* 0x000000060700720c */ /* 0x000fc80003f26270 */
[----:B------:R1:W-:Y:S01]  /*0240*/  STG.E desc[UR6][R2.64], R9 ;  /* 0x0000000902007986 */ /* 0x0003e2000c101906 */
[----:B------:R-:W-:-:S05]  /*0250*/  IMAD.WIDE R10, R13, 0x4, R2 ;  /* 0x000000040d0a7825 */ /* 0x000fca00078e0202 */
[----:B------:R1:W-:Y:S03]  /*0260*/  STG.E desc[UR6][R10.64], R9 ;  /* 0x000000090a007986 */ /* 0x0003e6000c101906 */
[----:B------:R-:W-:Y:S05]  /*0270*/  @!P1 BRA `(.L_x_2) ;  /* 0xfffffffc00e09947 */ /* 0x000fea000383ffff */
.L_x_1:
[----:B------:R-:W-:Y:S05]  /*0280*/  BSYNC.RECONVERGENT B0 ;  /* 0x0000000000007941 */ /* 0x000fea0003800200 */
.L_x_0:
[----:B------:R-:W-:Y:S06]  /*0290*/  BAR.SYNC.DEFER_BLOCKING 0x0 ;  /* 0x0000000000007b1d */ /* 0x000fec0000010000 */
[----:B------:R-:W-:Y:S05]  /*02a0*/  @P0 EXIT ;  /* 0x000000000000094d */ /* 0x000fea0003800000 */
[----:B------:R-:W-:Y:S02]  /*02b0*/  VIADDMNMX R7, R17, 0xffffffff, R12, PT ;  /* 0xffffffff11077846 */ /* 0x000fe4000380010c */
[----:B------:R-:W-:Y:S02]  /*02c0*/  CS2R R38, SRZ ;  /* 0x0000000000267805 */ /* 0x000fe4000001ff00 */
[----:B------:R-:W-:Y:S02]  /*02d0*/  CS2R R36, SRZ ;  /* 0x0000000000247805 */ /* 0x000fe4000001ff00 */
[----:B------:R-:W-:-:S13]  /*02e0*/  ISETP.GE.AND P0, PT, R8, R7, PT ;  /* 0x000000070800720c */ /* 0x000fda0003f06270 */
[----:B------:R-:W-:Y:S05]  /*02f0*/  @P0 BRA `(.L_x_3) ;  /* 0x00000000006c0947 */ /* 0x000fea0003800000 */
[----:B------:R-:W0:Y:S01]  /*0300*/  LDC.64 R18, c[0x0][0x380] ;  /* 0x0000e000ff127b82 */ /* 0x000e220000000a00 */
[----:B------:R-:W-:Y:S01]  /*0310*/  IMAD.MOV.U32 R0, RZ, RZ, R8 ;  /* 0x000000ffff007224 */ /* 0x000fe200078e0008 */
[----:B------:R-:W-:Y:S02]  /*0320*/  CS2R R36, SRZ ;  /* 0x0000000000247805 */ /* 0x000fe4000001ff00 */
[----:B------:R-:W-:Y:S01]  /*0330*/  CS2R R38, SRZ ;  /* 0x0000000000267805 */ /* 0x000fe2000001ff00 */
[----:B------:R-:W2:Y:S06]  /*0340*/  LDCU UR4, c[0x0][0x394] ;  /* 0x00007280ff0477ac */ /* 0x000eac0008000800 */
.L_x_4:
[----:B--2---:R-:W-:-:S04]  /*0350*/  IMAD R15, R0, UR4, R4 ;  /* 0x00000004000f7c24 */ /* 0x004fc8000f8e0204 */
[C---:B-1----:R-:W-:Y:S02]  /*0360*/  VIADD R3, R15.reuse, UR4 ;  /* 0x000000040f037c36 */ /* 0x042fe40008000000 */
[----:B0-----:R-:W-:-:S04]  /*0370*/  IMAD.WIDE R14, R15, 0x4, R18 ;  /* 0x000000040f0e7825 */ /* 0x001fc800078e0212 */
[----:B------:R-:W-:Y:S02]  /*0380*/  IMAD.WIDE R2, R3, 0x4, R18 ;  /* 0x0000000403027825 */ /* 0x000fe400078e0212 */
[----:B------:R-:W2:Y:S04]  /*0390*/  LDG.E.CONSTANT R14, desc[UR6][R14.64] ;  /* 0x000000060e0e7981 */ /* 0x000ea8000c1e9900 */
[----:B------:R-:W3:Y:S01]  /*03a0*/  LDG.E.CONSTANT R2, desc[UR6][R2.64] ;  /* 0x0000000602027981 */ /* 0x000ee2000c1e9900 */
[----:B--2---:R-:W-:Y:S08]  /*03b0*/  F2F.F64.F32 R16, R14 ;  /* 0x0000000e00107310 */ /* 0x004ff00000201800 */
[----:B---3--:R-:W0:Y:S02]  /*03c0*/  F2F.F64.F32 R10, R2 ;  /* 0x00000002000a7310 */ /* 0x008e240000201800 */
[----:B0-----:R-:W-:-:S08]  /*03d0*/  DADD R16, R10, -R16 ;  /* 0x000000000a107229 */ /* 0x001fd00000000810 */
[----:B------:R-:W-:-:S14]  /*03e0*/  DSETP.NE.AND P0, PT, |R16|, +INF , PT ;  /* 0x7ff000001000742a */ /* 0x000fdc0003f05200 */
[----:B------:R-:W-:Y:S05]  /*03f0*/  @!P0 EXIT ;  /* 0x000000000000894d */ /* 0x000fea0003800000 */
[----:B------:R-:W-:Y:S01]  /*0400*/  VIADD R0, R0, 0x1 ;  /* 0x0000000100007836 */ /* 0x000fe20000000000 */
[C---:B------:R-:W-:Y:S02]  /*0410*/  DADD R2, R16.reuse, R38 ;  /* 0x0000000010027229 */ /* 0x040fe40000000026 */
[C---:B------:R-:W-:Y:S02]  /*0420*/  DADD R10, -R16.reuse, R36 ;  /* 0x00000000100a7229 */ /* 0x040fe40000000124 */
[----:B------:R-:W-:Y:S01]  /*0430*/  ISETP.NE.AND P2, PT, R0, R7, PT ;  /* 0x000000070000720c */ /* 0x000fe20003f45270 */
[C---:B------:R-:W-:Y:S02]  /*0440*/  DSETP.GT.AND P0, PT, R16.reuse, RZ, PT ;  /* 0x000000ff1000722a */ /* 0x040fe40003f04000 */
[----:B------:R-:W-:-:S04]  /*0450*/  DSETP.GEU.AND P1, PT, R16, RZ, PT ;  /* 0x000000ff1000722a */ /* 0x000fc80003f2e000 */
[----:B------:R-:W-:Y:S02]  /*0460*/  FSEL R38, R38, R2, !P0 ;  /* 0x0000000226267208 */ /* 0x000fe40004000000 */
[----:B------:R-:W-:Y:S02]  /*0470*/  FSEL R39, R39, R3, !P0 ;  /* 0x0000000327277208 */ /* 0x000fe40004000000 */
[----:B------:R-:W-:Y:S02]  /*0480*/  FSEL R36, R10, R36, !P1 ;  /* 0x000000240a247208 */ /* 0x000fe40004800000 */
[----:B------:R-:W-:Y:S01]  /*0490*/  FSEL R37, R11, R37, !P1 ;  /* 0x000000250b257208 */ /* 0x000fe20004800000 */
[----:B------:R-:W-:Y:S06]  /*04a0*/  @P2 BRA `(.L_x_4) ;  /* 0xfffffffc00a82947 */ /* 0x000fec000383ffff */
.L_x_3:
[----:B------:R-:W1:Y:S02]  /*04b0*/  LDCU UR4, c[0x0][0x388] ;  /* 0x00007100ff0477ac */ /* 0x000e640008000800 */
[----:B-1----:R-:W0:Y:S08]  /*04c0*/  I2F.F64.U32 R2, UR4 ;  /* 0x0000000400027d12 */ /* 0x002e300008201800 */
[----:B0-----:R-:W0:Y:S01]  /*04d0*/  MUFU.RCP64H R11, R3 ;  /* 0x00000003000b7308 */ /* 0x001e220000001800 */
[----:B------:R-:W-:-:S05]  /*04e0*/  VIADD R10, R3, 0x300402 ;  /* 0x00300402030a7836 */ /* 0x000fca0000000000 */
[----:B------:R-:W-:Y:S01]  /*04f0*/  FSETP.GEU.AND P0, PT, |R10|, 5.8789094863358348022e-39, PT ;  /* 0x004004020a00780b */ /* 0x000fe20003f0e200 */
[----:B0-----:R-:W-:-:S08]  /*0500*/  DFMA R14, -R2, R10, 1 ;  /* 0x3ff00000020e742b */ /* 0x001fd0000000010a */
[----:B------:R-:W-:-:S08]  /*0510*/  DFMA R14, R14, R14, R14 ;  /* 0x0000000e0e0e722b */ /* 0x000fd0000000000e */
[----:B------:R-:W-:-:S08]  /*0520*/  DFMA R14, R10, R14, R10 ;  /* 0x0000000e0a0e722b */ /* 0x000fd0000000000a */
[----:B------:R-:W-:-:S08]  /*0530*/  DFMA R22, -R2, R14, 1 ;  /* 0x3ff000000216742b */ /* 0x000fd0000000010e */
[----:B------:R-:W-:Y:S01]  /*0540*/  DFMA R22, R14, R22, R14 ;  /* 0x000000160e16722b */ /* 0x000fe2000000000e */
[----:B------:R-:W-:Y:S10]  /*0550*/  @P0 BRA `(.L_x_5) ;  /* 0x0000000000100947 */ /* 0x000ff40003800000 */
[----:B------:R-:W-:-:S04]  /*0560*/  LOP3.LUT R0, R3, 0x7fffffff, RZ, 0xc0, !PT ;  /* 0x7fffffff03007812 */ /* 0x000fc800078ec0ff */
[----:B------:R-:W-:Y:S02]  /*0570*/  IADD3 R14, PT, PT, R0, -0x100000, RZ ;  /* 0xfff00000000e7810 */ /* 0x000fe40007ffe0ff */
[----:B------:R-:W-:-:S07]  /*0580*/  MOV R0, 0x5a0 ;  /* 0x000005a000007802 */ /* 0x000fce0000000f00 */
[----:B------:R-:W-:Y:S05]  /*0590*/  CALL.REL.NOINC `($__internal_0_$__cuda_sm20_dblrcp_rn_slowpath_v3) ;  /* 0x0000001c00887944 */ /* 0x000fea0003c00000 */
.L_x_5:
[C---:B------:R-:W-:Y:S01]  /*05a0*/  DMUL R38, R22.reuse, R38 ;  /* 0x0000002616267228 */ /* 0x040fe20000000000 */
[----:B------:R-:W-:Y:S01]  /*05b0*/  IMAD.MOV.U32 R20, RZ, RZ, 0x0 ;  /* 0x00000000ff147424 */ /* 0x000fe200078e00ff */
[----:B------:R-:W-:Y:S01]  /*05c0*/  DMUL R36, R22, R36 ;  /* 0x0000002416247228 */ /* 0x000fe20000000000 */
[----:B------:R-:W-:-:S07]  /*05d0*/  IMAD.MOV.U32 R21, RZ, RZ, 0x40490000 ;  /* 0x40490000ff157424 */ /* 0x000fce00078e00ff */
[----:B------:R-:W-:-:S08]  /*05e0*/  DADD R24, R38, R36 ;  /* 0x0000000026187229 */ /* 0x000fd00000000024 */
[----:B------:R-:W-:-:S14]  /*05f0*/  DSETP.NEU.AND P0, PT, R24, RZ, PT ;  /* 0x000000ff1800722a */ /* 0x000fdc0003f0d000 */
[----:B------:R-:W-:Y:S05]  /*0600*/  @!P0 BRA `(.L_x_6) ;  /* 0x0000000000508947 */ /* 0x000fea0003800000 */
[----:B------:R-:W0:Y:S01]  /*0610*/  MUFU.RCP64H R3, R25 ;  /* 0x0000001900037308 */ /* 0x000e220000001800 */
[----:B------:R-:W-:Y:S01]  /*0620*/  IMAD.MOV.U32 R2, RZ, RZ, 0x1 ;  /* 0x00000001ff027424 */ /* 0x000fe200078e00ff */
[----:B------:R-:W-:-:S10]  /*0630*/  DMUL R28, R38, 100 ;  /* 0x40590000261c7828 */ /* 0x000fd40000000000 */
[----:B------:R-:W-:Y:S01]  /*0640*/  FSETP.GEU.AND P1, PT, |R29|, 6.5827683646048100446e-37, PT ;  /* 0x036000001d00780b */ /* 0x000fe20003f2e200 */
[----:B0-----:R-:W-:-:S08]  /*0650*/  DFMA R10, -R24, R2, 1 ;  /* 0x3ff00000180a742b */ /* 0x001fd00000000102 */
[----:B------:R-:W-:-:S08]  /*0660*/  DFMA R10, R10, R10, R10 ;  /* 0x0000000a0a0a722b */ /* 0x000fd0000000000a */
[----:B------:R-:W-:-:S08]  /*0670*/  DFMA R10, R2, R10, R2 ;  /* 0x0000000a020a722b */ /* 0x000fd00000000002 */
[----:B------:R-:W-:-:S08]  /*0680*/  DFMA R2, -R24, R10, 1 ;  /* 0x3ff000001802742b */ /* 0x000fd0000000010a */
[----:B------:R-:W-:-:S08]  /*0690*/  DFMA R2, R10, R2, R10 ;  /* 0x000000020a02722b */ /* 0x000fd0000000000a */
[----:B------:R-:W-:-:S08]  /*06a0*/  DMUL R20, R28, R2 ;  /* 0x000000021c147228 */ /* 0x000fd00000000000 */
[----:B------:R-:W-:-:S08]  /*06b0*/  DFMA R10, -R24, R20, R28 ;  /* 0x00000014180a722b */ /* 0x000fd0000000011c */
[----:B------:R-:W-:-:S10]  /*06c0*/  DFMA R20, R2, R10, R20 ;  /* 0x0000000a0214722b */ /* 0x000fd40000000014 */
[----:B------:R-:W-:-:S05]  /*06d0*/  FFMA R0, RZ, R25, R21 ;  /* 0x00000019ff007223 */ /* 0x000fca0000000015 */
[----:B------:R-:W-:-:S13]  /*06e0*/  FSETP.GT.AND P0, PT, |R0|, 1.469367938527859385e-39, PT ;  /* 0x001000000000780b */ /* 0x000fda0003f04200 */
[----:B------:R-:W-:Y:S05]  /*06f0*/  @P0 BRA P1, `(.L_x_6) ;  /* 0x0000000000140947 */ /* 0x000fea0000800000 */
[----:B------:R-:W-:Y:S01]  /*0700*/  IMAD.MOV.U32 R27, RZ, RZ, R25 ;  /* 0x000000ffff1b7224 */ /* 0x000fe200078e0019 */
[----:B------:R-:W-:-:S07]  /*0710*/  MOV R0, 0x730 ;  /* 0x0000073000007802 */ /* 0x000fce0000000f00 */
[----:B------:R-:W-:Y:S05]  /*0720*/  CALL.REL.NOINC `($__internal_1_$__cuda_sm20_div_rn_f64_full) ;  /* 0x0000001c00c47944 */ /* 0x000fea0003c00000 */
[----:B------:R-:W-:Y:S01]  /*0730*/  MOV R20, R26 ;  /* 0x0000001a00147202 */ /* 0x000fe20000000f00 */
[----:B------:R-:W-:-:S07]  /*0740*/  IMAD.MOV.U32 R21, RZ, RZ, R27 ;  /* 0x000000ffff157224 */ /* 0x000fce00078e001b */
.L_x_6:
[----:B------:R-:W0:Y:S01]  /*0750*/  LDCU UR4, c[0x0][0x38c] ;  /* 0x00007180ff0477ac */ /* 0x000e220008000800 */
[----:B------:R-:W-:Y:S01]  /*0760*/  IMAD.MOV.U32 R2, RZ, RZ, 0x1 ;  /* 0x00000001ff027424 */ /* 0x000fe200078e00ff */
[----:B------:R-:W1:Y:S01]  /*0770*/  LDC R19, c[0x0][0x394] ;  /* 0x0000e500ff137b82 */ /* 0x000e620000000800 */
[----:B------:R-:W2:Y:S01]  /*0780*/  F2F.F32.F64 R13, R20 ;  /* 0x00000014000d7310 */ /* 0x000ea20000301000 */
[----:B------:R-:W-:-:S06]  /*0790*/  ISETP.GT.AND P0, PT, R6, R12, PT ;  /* 0x0000000c0600720c */ /* 0x000fcc0003f04270 */
[----:B------:R-:W3:Y:S01]  /*07a0*/  LDC.64 R40, c[0x0][0x3a8] ;  /* 0x0000ea00ff287b82 */ /* 0x000ee20000000a00 */
[----:B0-----:R-:W-:Y:S01]  /*07b0*/  UIADD3 UR4, UPT, UPT, UR4, 0x1, URZ ;  /* 0x0000000104047890 */ /* 0x001fe2000fffe0ff */
[----:B-1----:R-:W-:-:S08]  /*07c0*/  IMAD.SHL.U32 R7, R19, 0x2, RZ ;  /* 0x0000000213077824 */ /* 0x002fd000078e00ff */
[----:B------:R-:W0:Y:S01]  /*07d0*/  I2F.F64.U32 R24, UR4 ;  /* 0x0000000400187d12 */ /* 0x000e220008201800 */
[----:B------:R-:W-:-:S04]  /*07e0*/  IMAD R9, R12, R7, R4 ;  /* 0x000000070c097224 */ /* 0x000fc800078e0204 */
[----:B---3--:R-:W-:-:S05]  /*07f0*/  IMAD.WIDE R40, R9, 0x4, R40 ;  /* 0x0000000409287825 */ /* 0x008fca00078e0228 */
[----:B--2---:R1:W-:Y:S01]  /*0800*/  STG.E desc[UR6][R40.64], R13 ;  /* 0x0000000d28007986 */ /* 0x0043e2000c101906 */
[----:B0-----:R-:W0:Y:S02]  /*0810*/  MUFU.RCP64H R3, R25 ;  /* 0x0000001900037308 */ /* 0x001e240000001800 */
[----:B0-----:R-:W-:-:S08]  /*0820*/  DFMA R10, -R24, R2, 1 ;  /* 0x3ff00000180a742b */ /* 0x001fd00000000102 */
[----:B------:R-:W-:-:S08]  /*0830*/  DFMA R10, R10, R10, R10 ;  /* 0x0000000a0a0a722b */ /* 0x000fd0000000000a */
[----:B------:R-:W-:-:S08]  /*0840*/  DFMA R10, R2, R10, R2 ;  /* 0x0000000a020a722b */ /* 0x000fd00000000002 */
[----:B------:R-:W-:-:S08]  /*0850*/  DFMA R2, -R24, R10, 1 ;  /* 0x3ff000001802742b */ /* 0x000fd0000000010a */
[----:B------:R-:W-:Y:S01]  /*0860*/  DFMA R2, R10, R2, R10 ;  /* 0x000000020a02722b */ /* 0x000fe2000000000a */
[----:B------:R-:W-:-:S05]  /*0870*/  IMAD.WIDE R10, R19, 0x4, R40 ;  /* 0x00000004130a7825 */ /* 0x000fca00078e0228 */
[----:B------:R1:W-:Y:S02]  /*0880*/  @!P0 STG.E desc[UR6][R10.64], R13 ;  /* 0x0000000d0a008986 */ /* 0x0003e4000c101906 */
[----:B------:R-:W-:-:S08]  /*0890*/  DMUL R14, R2, 2 ;  /* 0x40000000020e7828 */ /* 0x000fd00000000000 */
[----:B------:R-:W-:-:S08]  /*08a0*/  DFMA R16, -R24, R14, 2 ;  /* 0x400000001810742b */ /* 0x000fd0000000010e */
[----:B------:R-:W-:-:S10]  /*08b0*/  DFMA R2, R2, R16, R14 ;  /* 0x000000100202722b */ /* 0x000fd4000000000e */
[----:B------:R-:W-:-:S05]  /*08c0*/  FFMA R0, RZ, R25, R3 ;  /* 0x00000019ff007223 */ /* 0x000fca0000000003 */
[----:B------:R-:W-:-:S13]  /*08d0*/  FSETP.GT.AND P0, PT, |R0|, 1.469367938527859385e-39, PT ;  /* 0x001000000000780b */ /* 0x000fda0003f04200 */
[----:B-1----:R-:W-:Y:S05]  /*08e0*/  @P0 BRA `(.L_x_7) ;  /* 0x00000000001c0947 */ /* 0x002fea0003800000 */
[----:B------:R-:W-:Y:S01]  /*08f0*/  IMAD.MOV.U32 R27, RZ, RZ, R25 ;  /* 0x000000ffff1b7224 */ /* 0x000fe200078e0019 */
[----:B------:R-:W-:Y:S01]  /*0900*/  MOV R28, RZ ;  /* 0x000000ff001c7202 */ /* 0x000fe20000000f00 */
[----:B------:R-:W-:Y:S01]  /*0910*/  IMAD.MOV.U32 R29, RZ, RZ, 0x40000000 ;  /* 0x40000000ff1d7424 */ /* 0x000fe200078e00ff */
[----:B------:R-:W-:-:S07]  /*0920*/  MOV R0, 0x940 ;  /* 0x0000094000007802 */ /* 0x000fce0000000f00 */
[----:B------:R-:W-:Y:S05]  /*0930*/  CALL.REL.NOINC `($__internal_1_$__cuda_sm20_div_rn_f64_full) ;  /* 0x0000001c00407944 */ /* 0x000fea0003c00000 */
[----:B------:R-:W-:Y:S02]  /*0940*/  IMAD.MOV.U32 R2, RZ, RZ, R26 ;  /* 0x000000ffff027224 */ /* 0x000fe400078e001a */
[----:B------:R-:W-:-:S07]  /*0950*/  IMAD.MOV.U32 R3, RZ, RZ, R27 ;  /* 0x000000ffff037224 */ /* 0x000fce00078e001b */
.L_x_7:
[----:B------:R-:W0:Y:S01]  /*0960*/  LDCU UR4, c[0x0][0x398] ;  /* 0x00007300ff0477ac */ /* 0x000e220008000800 */
[----:B------:R-:W-:-:S05]  /*0970*/  VIADD R13, R12, 0x1 ;  /* 0x000000010c0d7836 */ /* 0x000fca0000000000 */
[----:B0-----:R-:W-:-:S13]  /*0980*/  ISETP.GE.AND P0, PT, R13, UR4, PT ;  /* 0x000000040d007c0c */ /* 0x001fda000bf06270 */
[----:B------:R-:W-:Y:S05]  /*0990*/  @P0 EXIT ;  /* 0x000000000000094d */ /* 0x000fea0003800000 */
[----:B------:R-:W0:Y:S01]  /*09a0*/  LDC R9, c[0x0][0x388] ;  /* 0x0000e200ff097b82 */ /* 0x000e220000000800 */
[----:B------:R-:W-:Y:S02]  /*09b0*/  CS2R R18, SRZ ;  /* 0x0000000000127805 */ /* 0x000fe4000001ff00 */
[----:B------:R-:W-:Y:S01]  /*09c0*/  CS2R R16, SRZ ;  /* 0x0000000000107805 */ /* 0x000fe2000001ff00 */
[--C-:B------:R-:W-:Y:S01]  /*09d0*/  IMAD.MOV.U32 R34, RZ, RZ, R20.reuse ;  /* 0x000000ffff227224 */ /* 0x100fe200078e0014 */
[----:B------:R-:W-:Y:S01]  /*09e0*/  MOV R15, R21 ;  /* 0x00000015000f7202 */ /* 0x000fe20000000f00 */
[----:B------:R-:W-:Y:S02]  /*09f0*/  IMAD.MOV.U32 R35, RZ, RZ, R21 ;  /* 0x000000ffff237224 */ /* 0x000fe400078e0015 */
[----:B------:R-:W-:Y:S01]  /*0a00*/  IMAD.MOV.U32 R14, RZ, RZ, R20 ;  /* 0x000000ffff0e7224 */ /* 0x000fe200078e0014 */
[----:B------:R-:W1:Y:S08]  /*0a10*/  LDC R25, c[0x0][0x394] ;  /* 0x0000e500ff197b82 */ /* 0x000e700000000800 */
[----:B------:R-:W2:Y:S01]  /*0a20*/  LDC.64 R10, c[0x0][0x3a8] ;  /* 0x0000ea00ff0a7b82 */ /* 0x000ea20000000a00 */
[----:B0-----:R-:W-:-:S04]  /*0a30*/  IADD3 R0, PT, PT, R9, -UR4, R8 ;  /* 0x8000000409007c10 */ /* 0x001fc8000fffe008 */
[----:B------:R-:W-:-:S04]  /*0a40*/  LOP3.LUT R0, R0, 0x1, RZ, 0xc0, !PT ;  /* 0x0000000100007812 */ /* 0x000fc800078ec0ff */
[----:B------:R-:W-:Y:S02]  /*0a50*/  ISETP.NE.U32.AND P0, PT, R0, 0x1, PT ;  /* 0x000000010000780c */ /* 0x000fe40003f05070 */
[----:B-1----:R-:W-:-:S05]  /*0a60*/  IADD3 R8, PT, PT, R4, R25, RZ ;  /* 0x0000001904087210 */ /* 0x002fca0007ffe0ff */
[----:B------:R-:W-:-:S04]  /*0a70*/  IMAD R9, R6, R7, R8 ;  /* 0x0000000706097224 */ /* 0x000fc800078e0208 */
[----:B--2---:R-:W-:-:S04]  /*0a80*/  IMAD.WIDE R10, R9, 0x4, R10 ;  /* 0x00000004090a7825 */ /* 0x004fc800078e020a */
[----:B------:R-:W-:Y:S01]  /*0a90*/  IMAD.MOV.U32 R9, RZ, RZ, R12 ;  /* 0x000000ffff097224 */ /* 0x000fe200078e000c */
[----:B------:R-:W-:Y:S06]  /*0aa0*/  @!P0 BRA `(.L_x_8) ;  /* 0x0000000400c08947 */ /* 0x000fec0003800000 */
[----:B------:R-:W0:Y:S01]  /*0ab0*/  LDC.64 R18, c[0x0][0x380] ;  /* 0x0000e000ff127b82 */ /* 0x000e220000000a00 */
[-CC-:B------:R-:W-:Y:S02]  /*0ac0*/  IMAD R15, R13, R25.reuse, R4.reuse ;  /* 0x000000190d0f7224 */ /* 0x180fe400078e0204 */
[----:B------:R-:W-:Y:S02]  /*0ad0*/  IMAD R9, R12, R25, R4 ;  /* 0x000000190c097224 */ /* 0x000fe400078e0204 */
[----:B0-----:R-:W-:-:S04]  /*0ae0*/  IMAD.WIDE R14, R15, 0x4, R18 ;  /* 0x000000040f0e7825 */ /* 0x001fc800078e0212 */
[----:B------:R-:W-:Y:S02]  /*0af0*/  IMAD.WIDE R18, R9, 0x4, R18 ;  /* 0x0000000409127825 */ /* 0x000fe400078e0212 */
[----:B------:R-:W2:Y:S04]  /*0b00*/  LDG.E.CONSTANT R14, desc[UR6][R14.64] ;  /* 0x000000060e0e7981 */ /* 0x000ea8000c1e9900 */
[----:B------:R-:W3:Y:S01]  /*0b10*/  LDG.E.CONSTANT R0, desc[UR6][R18.64] ;  /* 0x0000000612007981 */ /* 0x000ee2000c1e9900 */
[----:B------:R-:W-:Y:S01]  /*0b20*/  IMAD.MOV.U32 R9, RZ, RZ, RZ ;  /* 0x000000ffff097224 */ /* 0x000fe200078e00ff */
[----:B--2---:R0:W-:Y:S08]  /*0b30*/  F2F.F64.F32 R16, R14 ;  /* 0x0000000e00107310 */ /* 0x0041f00000201800 */
[----:B---3--:R-:W1:Y:S01]  /*0b40*/  F2F.F64.F32 R24, R0 ;  /* 0x0000000000187310 */ /* 0x008e620000201800 */
[----:B0-----:R-:W-:Y:S01]  /*0b50*/  IMAD.MOV.U32 R14, RZ, RZ, RZ ;  /* 0x000000ffff0e7224 */ /* 0x001fe200078e00ff */
[----:B-1----:R-:W-:-:S08]  /*0b60*/  DADD R16, R16, -R24 ;  /* 0x0000000010107229 */ /* 0x002fd00000000818 */
[--C-:B------:R-:W-:Y:S02]  /*0b70*/  DSETP.MAX.AND P1, P2, RZ, R16.reuse, PT ;  /* 0x00000010ff00722a */ /* 0x100fe40003a2f000 */
[----:B------:R-:W-:Y:S01]  /*0b80*/  DADD R24, -RZ, -R16 ;  /* 0x00000000ff187229 */ /* 0x000fe20000000910 */
[----:B------:R-:W-:Y:S01]  /*0b90*/  IMAD.MOV.U32 R27, RZ, RZ, R16 ;  /* 0x000000ffff1b7224 */ /* 0x000fe200078e0010 */
[----:B------:R-:W-:Y:S02]  /*0ba0*/  DSETP.GEU.AND P0, PT, R16, RZ, PT ;  /* 0x000000ff1000722a */ /* 0x000fe40003f0e000 */
[----:B------:R-:W-:Y:S02]  /*0bb0*/  FSEL R15, R9, R17, P1 ;  /* 0x00000011090f7208 */ /* 0x000fe40000800000 */
[----:B------:R-:W-:-:S04]  /*0bc0*/  SEL R14, R14, R27, P1 ;  /* 0x0000001b0e0e7207 */ /* 0x000fc80000800000 */
[----:B------:R-:W-:Y:S02]  /*0bd0*/  FSEL R18, R24, RZ, !P0 ;  /* 0x000000ff18127208 */ /* 0x000fe40004000000 */
[----:B------:R-:W-:Y:S02]  /*0be0*/  FSEL R19, R25, RZ, !P0 ;  /* 0x000000ff19137208 */ /* 0x000fe40004000000 */
[----:B------:R-:W-:Y:S01]  /*0bf0*/  @P2 LOP3.LUT R15, R17, 0x80000, RZ, 0xfc, !PT ;  /* 0x00080000110f2812 */ /* 0x000fe200078efcff */
[----:B------:R-:W-:-:S03]  /*0c00*/  DADD R16, -R22, 1 ;  /* 0x3ff0000016107429 */ /* 0x000fc60000000100 */
[----:B------:R-:W-:Y:S02]  /*0c10*/  DMUL R18, R22, R18 ;  /* 0x0000001216127228 */ /* 0x000fe40000000000 */
[----:B------:R-:W-:-:S06]  /*0c20*/  DMUL R14, R14, R22 ;  /* 0x000000160e0e7228 */ /* 0x000fcc0000000000 */
[-C--:B------:R-:W-:Y:S02]  /*0c30*/  DFMA R36, R36, R16.reuse, R18 ;  /* 0x000000102424722b */ /* 0x080fe40000000012 */
[----:B------:R-:W-:Y:S01]  /*0c40*/  DFMA R38, R38, R16, R14 ;  /* 0x000000102626722b */ /* 0x000fe2000000000e */
[----:B------:R-:W-:Y:S01]  /*0c50*/  IMAD.MOV.U32 R14, RZ, RZ, 0x0 ;  /* 0x00000000ff0e7424 */ /* 0x000fe200078e00ff */
[----:B------:R-:W-:-:S06]  /*0c60*/  MOV R15, 0x40490000 ;  /* 0x40490000000f7802 */ /* 0x000fcc0000000f00 */
        /* <DEDUP_REMOVED lines=21> */
[----:B------:R-:W-:Y:S02]  /*0dc0*/  IMAD.MOV.U32 R14, RZ, RZ, R26 ;  /* 0x000000ffff0e7224 */ /* 0x000fe400078e001a */
[----:B------:R-:W-:-:S07]  /*0dd0*/  IMAD.MOV.U32 R15, RZ, RZ, R27 ;  /* 0x000000ffff0f7224 */ /* 0x000fce00078e001b */
.L_x_9:
[----:B------:R-:W0:Y:S01]  /*0de0*/  LDC R0, c[0x0][0x38c] ;  /* 0x0000e300ff007b82 */ /* 0x000e220000000800 */
[----:B------:R-:W-:Y:S01]  /*0df0*/  DMUL R16, R14, R2 ;  /* 0x000000020e107228 */ /* 0x000fe20000000000 */
[----:B------:R-:W-:Y:S01]  /*0e00*/  IMAD.WIDE.U32 R40, R7, 0x4, R40 ;  /* 0x0000000407287825 */ /* 0x000fe200078e0028 */
[----:B------:R-:W-:Y:S01]  /*0e10*/  DADD R18, -R2, 1 ;  /* 0x3ff0000002127429 */ /* 0x000fe20000000100 */
[----:B------:R-:W-:Y:S01]  /*0e20*/  ISETP.NE.AND P1, PT, R13, R6, PT ;  /* 0x000000060d00720c */ /* 0x000fe20003f25270 */
[----:B------:R-:W-:-:S06]  /*0e30*/  DADD R14, R20, R14 ;  /* 0x00000000140e7229 */ /* 0x000fcc000000000e */
[----:B------:R-:W-:Y:S02]  /*0e40*/  DFMA R16, R20, R18, R16 ;  /* 0x000000121410722b */ /* 0x000fe40000000010 */
[----:B------:R-:W-:Y:S01]  /*0e50*/  DMUL R14, R14, 0.5 ;  /* 0x3fe000000e0e7828 */ /* 0x000fe20000000000 */
[----:B------:R-:W-:Y:S02]  /*0e60*/  CS2R R18, SRZ ;  /* 0x0000000000127805 */ /* 0x000fe4000001ff00 */
[----:B0-----:R-:W-:-:S07]  /*0e70*/  ISETP.GT.AND P0, PT, R0, 0x1, PT ;  /* 0x000000010000780c */ /* 0x001fce0003f04270 */
[C---:B------:R-:W-:Y:S02]  /*0e80*/  FSEL R34, R14.reuse, R16, P0 ;  /* 0x000000100e227208 */ /* 0x040fe40000000000 */
[C---:B------:R-:W-:Y:S02]  /*0e90*/  FSEL R35, R15.reuse, R17, P0 ;  /* 0x000000110f237208 */ /* 0x040fe40000000000 */
[----:B------:R-:W-:Y:S02]  /*0ea0*/  CS2R R16, SRZ ;  /* 0x0000000000107805 */ /* 0x000fe4000001ff00 */
[----:B------:R-:W-:Y:S01]  /*0eb0*/  FSEL R14, R14, R20, P0 ;  /* 0x000000140e0e7208 */ /* 0x000fe20000000000 */
[----:B------:R-:W0:Y:S01]  /*0ec0*/  F2F.F32.F64 R9, R34 ;  /* 0x0000002200097310 */ /* 0x000e220000301000 */
[----:B------:R-:W-:Y:S01]  /*0ed0*/  FSEL R15, R15, R21, P0 ;  /* 0x000000150f0f7208 */ /* 0x000fe20000000000 */
[----:B0-----:R0:W-:Y:S01]  /*0ee0*/  STG.E desc[UR6][R40.64], R9 ;  /* 0x0000000928007986 */ /* 0x0011e2000c101906 */
[----:B------:R-:W-:Y:S05]  /*0ef0*/  @!P1 BRA `(.L_x_10) ;  /* 0x0000000000989947 */ /* 0x000fea0003800000 */
[----:B------:R-:W-:-:S13]  /*0f00*/  ISETP.GT.AND P0, PT, R6, R12, PT ;  /* 0x0000000c0600720c */ /* 0x000fda0003f04270 */
[----:B------:R-:W-:Y:S05]  /*0f10*/  @P0 BRA `(.L_x_11) ;  /* 0x00000000009c0947 */ /* 0x000fea0003800000 */
[----:B------:R-:W1:Y:S01]  /*0f20*/  LDC.64 R10, c[0x0][0x3a8] ;  /* 0x0000ea00ff0a7b82 */ /* 0x000e620000000a00 */
[----:B0-----:R-:W-:Y:S01]  /*0f30*/  IMAD R9, R12, R7, R4 ;  /* 0x000000070c097224 */ /* 0x001fe200078e0204 */
[----:B------:R-:W0:Y:S06]  /*0f40*/  LDCU UR4, c[0x0][0x390] ;  /* 0x00007200ff0477ac */ /* 0x000e2c0008000800 */
[----:B------:R-:W2:Y:S01]  /*0f50*/  LDC R31, c[0x0][0x394] ;  /* 0x0000e500ff1f7b82 */ /* 0x000ea20000000800 */
[----:B-1----:R-:W-:-:S04]  /*0f60*/  IMAD.WIDE R10, R9, 0x4, R10 ;  /* 0x00000004090a7825 */ /* 0x002fc800078e020a */
[----:B--2---:R-:W-:-:S05]  /*0f70*/  IMAD.WIDE R30, R31, 0x4, R10 ;  /* 0x000000041f1e7825 */ /* 0x004fca00078e020a */
[----:B------:R-:W2:Y:S01]  /*0f80*/  LDG.E R10, desc[UR6][R30.64] ;  /* 0x000000061e0a7981 */ /* 0x000ea2000c1e1900 */
[----:B------:R-:W-:Y:S01]  /*0f90*/  DADD R16, -R20, R34 ;  /* 0x0000000014107229 */ /* 0x000fe20000000122 */
[----:B------:R-:W-:Y:S01]  /*0fa0*/  UMOV UR8, 0x92492492 ;  /* 0x9249249200087882 */ /* 0x000fe20000000000 */
[----:B------:R-:W-:Y:S01]  /*0fb0*/  UMOV UR9, 0x3fb24924 ;  /* 0x3fb2492400097882 */ /* 0x000fe20000000000 */
[----:B0-----:R-:W0:Y:S05]  /*0fc0*/  F2F.F64.F32 R26, UR4 ;  /* 0x00000004001a7d10 */ /* 0x001e2a0008201800 */
[----:B------:R-:W-:-:S08]  /*0fd0*/  DFMA R16, |R16|, UR8, RZ ;  /* 0x0000000810107c2b */ /* 0x000fd000080002ff */
[----:B------:R-:W-:-:S08]  /*0fe0*/  DFMA R18, R16, UR8, RZ ;  /* 0x0000000810127c2b */ /* 0x000fd000080000ff */
[----:B0-----:R-:W-:-:S10]  /*0ff0*/  DFMA R28, R18, R26, R34 ;  /* 0x0000001a121c722b */ /* 0x001fd40000000022 */
[----:B------:R-:W-:Y:S01]  /*1000*/  MOV R24, R28 ;  /* 0x0000001c00187202 */ /* 0x000fe20000000f00 */
[----:B------:R-:W-:Y:S01]  /*1010*/  IMAD.MOV.U32 R25, RZ, RZ, R29 ;  /* 0x000000ffff197224 */ /* 0x000fe200078e001d */
[----:B--2---:R-:W0:Y:S02]  /*1020*/  F2F.F64.F32 R10, R10 ;  /* 0x0000000a000a7310 */ /* 0x004e240000201800 */
[----:B0-----:R-:W-:-:S14]  /*1030*/  DSETP.GEU.AND P0, PT, R28, R10, PT ;  /* 0x0000000a1c00722a */ /* 0x001fdc0003f0e000 */
[----:B------:R-:W-:Y:S05]  /*1040*/  @!P0 BRA `(.L_x_12) ;  /* 0x00000000002c8947 */ /* 0x000fea0003800000 */
[----:B------:R-:W-:Y:S02]  /*1050*/  DSETP.GEU.AND P0, PT, R20, R10, PT ;  /* 0x0000000a1400722a */ /* 0x000fe40003f0e000 */
[----:B------:R-:W-:-:S04]  /*1060*/  DFMA R24, -R18, R26, R34 ;  /* 0x0000001a1218722b */ /* 0x000fc80000000122 */
[----:B------:R-:W-:-:S06]  /*1070*/  DSETP.GT.AND P0, PT, R34, R10, !P0 ;  /* 0x0000000a2200722a */ /* 0x000fcc0004704000 */
[----:B------:R-:W-:-:S14]  /*1080*/  DSETP.GT.OR P0, PT, R24, R10, P0 ;  /* 0x0000000a1800722a */ /* 0x000fdc0000704400 */
[----:B------:R-:W-:Y:S05]  /*1090*/  @P0 BRA `(.L_x_12) ;  /* 0x0000000000180947 */ /* 0x000fea0003800000 */
[--C-:B------:R-:W-:Y:S02]  /*10a0*/  DSETP.GT.AND P0, PT, R20, R10.reuse, PT ;  /* 0x0000000a1400722a */ /* 0x100fe40003f04000 */
[----:B------:R-:W-:-:S04]  /*10b0*/  DSETP.GEU.AND P1, PT, R34, R10, PT ;  /* 0x0000000a2200722a */ /* 0x000fc80003f2e000 */
[-C--:B------:R-:W-:Y:S02]  /*10c0*/  FSEL R25, R28, R10.reuse, P0 ;  /* 0x0000000a1c197208 */ /* 0x080fe40000000000 */
[-C--:B------:R-:W-:Y:S02]  /*10d0*/  FSEL R29, R29, R11.reuse, P0 ;  /* 0x0000000b1d1d7208 */ /* 0x080fe40000000000 */
[----:B------:R-:W-:Y:S02]  /*10e0*/  FSEL R24, R25, R10, !P1 ;  /* 0x0000000a19187208 */ /* 0x000fe40004800000 */
[----:B------:R-:W-:-:S07]  /*10f0*/  FSEL R25, R29, R11, !P1 ;  /* 0x0000000b1d197208 */ /* 0x000fce0004800000 */
.L_x_12:
[----:B------:R-:W0:Y:S01]  /*1100*/  F2F.F32.F64 R25, R24 ;  /* 0x0000001800197310 */ /* 0x000e220000301000 */
[----:B------:R-:W-:-:S04]  /*1110*/  IMAD.WIDE.U32 R10, R7, 0x4, R30 ;  /* 0x00000004070a7825 */ /* 0x000fc800078e001e */
[----:B------:R-:W-:Y:S02]  /*1120*/  IMAD.MOV.U32 R20, RZ, RZ, R34 ;  /* 0x000000ffff147224 */ /* 0x000fe400078e0022 */
[----:B------:R-:W-:Y:S01]  /*1130*/  IMAD.MOV.U32 R21, RZ, RZ, R35 ;  /* 0x000000ffff157224 */ /* 0x000fe200078e0023 */
[----:B0-----:R1:W-:Y:S01]  /*1140*/  STG.E desc[UR6][R10.64], R25 ;  /* 0x000000190a007986 */ /* 0x0013e2000c101906 */
[----:B------:R-:W-:Y:S05]  /*1150*/  BRA `(.L_x_11) ;  /* 0x00000000000c7947 */ /* 0x000fea0003800000 */
.L_x_10:
[----:B------:R2:W-:Y:S01]  /*1160*/  STG.E desc[UR6][R10.64], R9 ;  /* 0x000000090a007986 */ /* 0x0005e2000c101906 */
[----:B------:R-:W-:Y:S01]  /*1170*/  IMAD.MOV.U32 R20, RZ, RZ, R34 ;  /* 0x000000ffff147224 */ /* 0x000fe200078e0022 */
[----:B------:R-:W-:-:S07]  /*1180*/  MOV R21, R35 ;  /* 0x0000002300157202 */ /* 0x000fce0000000f00 */
.L_x_11:
[----:B0-2---:R-:W-:Y:S02]  /*1190*/  IMAD.MOV.U32 R9, RZ, RZ, R13 ;  /* 0x000000ffff097224 */ /* 0x005fe400078e000d */
[----:B------:R-:W-:-:S07]  /*11a0*/  VIADD R13, R12, 0x2 ;  /* 0x000000020c0d7836 */ /* 0x000fce0000000000 */
.L_x_8:
[----:B------:R-:W0:Y:S02]  /*11b0*/  LDCU UR4, c[0x0][0x398] ;  /* 0x00007300ff0477ac */ /* 0x000e240008000800 */
[----:B0-----:R-:W-:-:S06]  /*11c0*/  UIADD3 UR4, UPT, UPT, UR4, -0x2, URZ ;  /* 0xfffffffe04047890 */ /* 0x001fcc000fffe0ff */
[----:B------:R-:W-:-:S13]  /*11d0*/  ISETP.NE.AND P0, PT, R12, UR4, PT ;  /* 0x000000040c007c0c */ /* 0x000fda000bf05270 */
[----:B------:R-:W-:Y:S05]  /*11e0*/  @!P0 EXIT ;  /* 0x000000000000894d */ /* 0x000fea0003800000 */
[----:B------:R-:W0:Y:S01]  /*11f0*/  LDC R0, c[0x0][0x394] ;  /* 0x0000e500ff007b82 */ /* 0x000e220000000800 */
[-C--:B-1----:R-:W-:Y:S01]  /*1200*/  LOP3.LUT R25, RZ, R13.reuse, RZ, 0x33, !PT ;  /* 0x0000000dff197212 */ /* 0x082fe200078e33ff */
[C---:B------:R-:W-:Y:S01]  /*1210*/  IMAD.IADD R10, R13.reuse, 0x1, -R12 ;  /* 0x000000010d0a7824 */ /* 0x040fe200078e0a0c */
[C---:B------:R-:W-:Y:S01]  /*1220*/  IADD3 R11, PT, PT, -R6.reuse, R13, RZ ;  /* 0x0000000d060b7210 */ /* 0x040fe20007ffe1ff */
[----:B------:R-:W1:Y:S02]  /*1230*/  LDCU UR8, c[0x0][0x394] ;  /* 0x00007280ff0877ac */ /* 0x000e640008000800 */
[----:B------:R-:W-:Y:S01]  /*1240*/  IMAD.IADD R40, R6, 0x1, R25 ;  /* 0x0000000106287824 */ /* 0x000fe200078e0219 */
[----:B------:R-:W2:Y:S01]  /*1250*/  LDCU UR12, c[0x0][0x398] ;  /* 0x00007300ff0c77ac */ /* 0x000ea20008000800 */
[----:B------:R-:W3:Y:S01]  /*1260*/  LDCU UR9, c[0x0][0x390] ;  /* 0x00007200ff0977ac */ /* 0x000ee20008000800 */
[C---:B0-----:R-:W-:Y:S02]  /*1270*/  IMAD R27, R13.reuse, R0, RZ ;  /* 0x000000000d1b7224 */ /* 0x041fe400078e02ff */
[----:B------:R-:W-:-:S02]  /*1280*/  VIADD R0, R13, 0x1 ;  /* 0x000000010d007836 */ /* 0x000fc40000000000 */
[C-C-:B------:R-:W-:Y:S02]  /*1290*/  IMAD R41, R27.reuse, 0x2, R4.reuse ;  /* 0x000000021b297824 */ /* 0x140fe400078e0204 */
[----:B-123--:R-:W-:-:S07]  /*12a0*/  IMAD.IADD R42, R27, 0x1, R4 ;  /* 0x000000011b2a7824 */ /* 0x00efce00078e0204 */
.L_x_25:
[----:B0-----:R-:W0:Y:S01]  /*12b0*/  LDC.64 R28, c[0x0][0x380] ;  /* 0x0000e000ff1c7b82 */ /* 0x001e220000000a00 */
[----:B------:R-:W-:Y:S02]  /*12c0*/  IMAD R13, R9, UR8, R4 ;  /* 0x00000008090d7c24 */ /* 0x000fe4000f8e0204 */
[----:B0-----:R-:W-:-:S04]  /*12d0*/  IMAD.WIDE R26, R42, 0x4, R28 ;  /* 0x000000042a1a7825 */ /* 0x001fc800078e021c */
[----:B------:R-:W-:Y:S01]  /*12e0*/  IMAD.WIDE R28, R13, 0x4, R28 ;  /* 0x000000040d1c7825 */ /* 0x000fe200078e021c */
[----:B------:R-:W2:Y:S05]  /*12f0*/  LDG.E.CONSTANT R12, desc[UR6][R26.64] ;  /* 0x000000061a0c7981 */ /* 0x000eaa000c1e9900 */
[----:B------:R-:W3:Y:S01]  /*1300*/  LDG.E.CONSTANT R28, desc[UR6][R28.64] ;  /* 0x000000061c1c7981 */ /* 0x000ee2000c1e9900 */
[----:B------:R-:W-:Y:S01]  /*1310*/  IMAD.MOV.U32 R48, RZ, RZ, R9 ;  /* 0x000000ffff307224 */ /* 0x000fe200078e0009 */
[----:B------:R-:W-:Y:S01]  /*1320*/  MOV R9, R0 ;  /* 0x0000000000097202 */ /* 0x000fe20000000f00 */
[----:B--2---:R-:W-:Y:S08]  /*1330*/  F2F.F64.F32 R12, R12 ;  /* 0x0000000c000c7310 */ /* 0x004ff00000201800 */
[----:B---3--:R0:W1:Y:S02]  /*1340*/  F2F.F64.F32 R24, R28 ;  /* 0x0000001c00187310 */ /* 0x0080640000201800 */
[----:B0-----:R-:W-:Y:S01]  /*1350*/  IMAD.MOV.U32 R28, RZ, RZ, RZ ;  /* 0x000000ffff1c7224 */ /* 0x001fe200078e00ff */
[----:B-1----:R-:W-:-:S08]  /*1360*/  DADD R30, R12, -R24 ;  /* 0x000000000c1e7229 */ /* 0x002fd00000000818 */
[--C-:B------:R-:W-:Y:S02]  /*1370*/  DSETP.MAX.AND P1, P2, RZ, R30.reuse, PT ;  /* 0x0000001eff00722a */ /* 0x100fe40003a2f000 */
[----:B------:R-:W-:Y:S01]  /*1380*/  DADD R24, -RZ, -R30 ;  /* 0x00000000ff187229 */ /* 0x000fe2000000091e */
[----:B------:R-:W-:Y:S01]  /*1390*/  IMAD.MOV.U32 R33, RZ, RZ, R30 ;  /* 0x000000ffff217224 */ /* 0x000fe200078e001e */
[----:B------:R-:W-:Y:S01]  /*13a0*/  DSETP.GEU.AND P0, PT, R30, RZ, PT ;  /* 0x000000ff1e00722a */ /* 0x000fe20003f0e000 */
[----:B------:R-:W-:-:S03]  /*13b0*/  MOV R30, RZ ;  /* 0x000000ff001e7202 */ /* 0x000fc60000000f00 */
[----:B------:R-:W-:Y:S02]  /*13c0*/  SEL R28, R28, R33, P1 ;  /* 0x000000211c1c7207 */ /* 0x000fe40000800000 */
[----:B------:R-:W-:Y:S02]  /*13d0*/  FSEL R29, R30, R31, P1 ;  /* 0x0000001f1e1d7208 */ /* 0x000fe40000800000 */
[----:B------:R-:W-:Y:S02]  /*13e0*/  FSEL R26, R24, RZ, !P0 ;  /* 0x000000ff181a7208 */ /* 0x000fe40004000000 */
[----:B------:R-:W-:Y:S01]  /*13f0*/  FSEL R27, R25, RZ, !P0 ;  /* 0x000000ff191b7208 */ /* 0x000fe20004000000 */
[----:B------:R-:W-:Y:S01]  /*1400*/  DADD R24, -R22, 1 ;  /* 0x3ff0000016187429 */ /* 0x000fe20000000100 */
[----:B------:R-:W-:-:S04]  /*1410*/  @P2 LOP3.LUT R29, R31, 0x80000, RZ, 0xfc, !PT ;  /* 0x000800001f1d2812 */ /* 0x000fc800078efcff */
[----:B------:R-:W-:Y:S02]  /*1420*/  DMUL R26, R22, R26 ;  /* 0x0000001a161a7228 */ /* 0x000fe40000000000 */
[----:B------:R-:W-:-:S06]  /*1430*/  DMUL R28, R28, R22 ;  /* 0x000000161c1c7228 */ /* 0x000fcc0000000000 */
[C---:B------:R-:W-:Y:S02]  /*1440*/  DFMA R36, R24.reuse, R36, R26 ;  /* 0x000000241824722b */ /* 0x040fe4000000001a */
[----:B------:R-:W-:Y:S01]  /*1450*/  DFMA R38, R24, R38, R28 ;  /* 0x000000261826722b */ /* 0x000fe2000000001c */
[----:B------:R-:W-:Y:S02]  /*1460*/  IMAD.MOV.U32 R26, RZ, RZ, 0x0 ;  /* 0x00000000ff1a7424 */ /* 0x000fe400078e00ff */
[----:B------:R-:W-:-:S05]  /*1470*/  IMAD.MOV.U32 R27, RZ, RZ, 0x40490000 ;  /* 0x40490000ff1b7424 */ /* 0x000fca00078e00ff */
[----:B------:R-:W-:-:S08]  /*1480*/  DADD R24, R38, R36 ;  /* 0x0000000026187229 */ /* 0x000fd00000000024 */
[----:B------:R-:W-:-:S14]  /*1490*/  DSETP.NEU.AND P0, PT, R24, RZ, PT ;  /* 0x000000ff1800722a */ /* 0x000fdc0003f0d000 */
[----:B------:R-:W-:Y:S05]  /*14a0*/  @!P0 BRA `(.L_x_13) ;  /* 0x0000000000488947 */ /* 0x000fea0003800000 */
[----:B------:R-:W0:Y:S01]  /*14b0*/  MUFU.RCP64H R27, R25 ;  /* 0x00000019001b7308 */ /* 0x000e220000001800 */
[----:B------:R-:W-:-:S06]  /*14c0*/  IMAD.MOV.U32 R26, RZ, RZ, 0x1 ;  /* 0x00000001ff1a7424 */ /* 0x000fcc00078e00ff */
[----:B0-----:R-:W-:-:S08]  /*14d0*/  DFMA R28, -R24, R26, 1 ;  /* 0x3ff00000181c742b */ /* 0x001fd0000000011a */
[----:B------:R-:W-:-:S08]  /*14e0*/  DFMA R28, R28, R28, R28 ;  /* 0x0000001c1c1c722b */ /* 0x000fd0000000001c */
[----:B------:R-:W-:Y:S02]  /*14f0*/  DFMA R26, R26, R28, R26 ;  /* 0x0000001c1a1a722b */ /* 0x000fe4000000001a */
[----:B------:R-:W-:-:S06]  /*1500*/  DMUL R28, R38, 100 ;  /* 0x40590000261c7828 */ /* 0x000fcc0000000000 */
[----:B------:R-:W-:-:S04]  /*1510*/  DFMA R32, -R24, R26, 1 ;  /* 0x3ff000001820742b */ /* 0x000fc8000000011a */
[----:B------:R-:W-:-:S04]  /*1520*/  FSETP.GEU.AND P1, PT, |R29|, 6.5827683646048100446e-37, PT ;  /* 0x036000001d00780b */ /* 0x000fc80003f2e200 */
        /* <DEDUP_REMOVED lines=10> */
.L_x_13:
[----:B------:R-:W-:-:S05]  /*15d0*/  VIADD R0, R9, 0xffffffff ;  /* 0xffffffff09007836 */ /* 0x000fca0000000000 */
[----:B------:R-:W-:-:S13]  /*15e0*/  ISETP.GE.AND P0, PT, R0, R5, PT ;  /* 0x000000050000720c */ /* 0x000fda0003f06270 */
[----:B------:R-:W-:Y:S05]  /*15f0*/  @P0 BRA `(.L_x_14) ;  /* 0x0000000000680947 */ /* 0x000fea0003800000 */
[----:B------:R-:W-:Y:S01]  /*1600*/  VIADD R24, R10, 0x1 ;  /* 0x000000010a187836 */ /* 0x000fe20000000000 */
[----:B------:R-:W-:-:S05]  /*1610*/  MOV R30, 0x1 ;  /* 0x00000001001e7802 */ /* 0x000fca0000000f00 */
[----:B------:R-:W0:Y:S08]  /*1620*/  I2F.F64 R24, R24 ;  /* 0x0000001800187312 */ /* 0x000e300000201c00 */
[----:B0-----:R-:W0:Y:S02]  /*1630*/  MUFU.RCP64H R31, R25 ;  /* 0x00000019001f7308 */ /* 0x001e240000001800 */
[----:B0-----:R-:W-:-:S08]  /*1640*/  DFMA R28, -R24, R30, 1 ;  /* 0x3ff00000181c742b */ /* 0x001fd0000000011e */
[----:B------:R-:W-:Y:S02]  /*1650*/  DFMA R32, R28, R28, R28 ;  /* 0x0000001c1c20722b */ /* 0x000fe4000000001c */
[----:B------:R-:W0:Y:S06]  /*1660*/  I2F.F64 R28, R10 ;  /* 0x0000000a001c7312 */ /* 0x000e2c0000201c00 */
[----:B------:R-:W-:-:S08]  /*1670*/  DFMA R30, R30, R32, R30 ;  /* 0x000000201e1e722b */ /* 0x000fd0000000001e */
[----:B------:R-:W-:Y:S02]  /*1680*/  DFMA R32, -R24, R30, 1 ;  /* 0x3ff000001820742b */ /* 0x000fe4000000011e */
[----:B0-----:R-:W-:-:S06]  /*1690*/  DFMA R28, R14, R28, R26 ;  /* 0x0000001c0e1c722b */ /* 0x001fcc000000001a */
[----:B------:R-:W-:-:S04]  /*16a0*/  DFMA R32, R30, R32, R30 ;  /* 0x000000201e20722b */ /* 0x000fc8000000001e */
[----:B------:R-:W-:-:S04]  /*16b0*/  FSETP.GEU.AND P1, PT, |R29|, 6.5827683646048100446e-37, PT ;  /* 0x036000001d00780b */ /* 0x000fc80003f2e200 */
        /* <DEDUP_REMOVED lines=11> */
.L_x_15:
[----:B------:R-:W-:Y:S01]  /*1770*/  IMAD.MOV.U32 R34, RZ, RZ, R14 ;  /* 0x000000ffff227224 */ /* 0x000fe200078e000e */
[----:B------:R-:W-:Y:S01]  /*1780*/  MOV R35, R15 ;  /* 0x0000000f00237202 */ /* 0x000fe20000000f00 */
[----:B------:R-:W-:Y:S06]  /*1790*/  BRA `(.L_x_16) ;  /* 0x00000000000c7947 */ /* 0x000fec0003800000 */
.L_x_14:
[----:B------:R-:W-:Y:S02]  /*17a0*/  DMUL R26, R26, R2 ;  /* 0x000000021a1a7228 */ /* 0x000fe40000000000 */
[----:B------:R-:W-:-:S08]  /*17b0*/  DADD R24, -R2, 1 ;  /* 0x3ff0000002187429 */ /* 0x000fd00000000100 */
[----:B------:R-:W-:-:S11]  /*17c0*/  DFMA R34, R24, R34, R26 ;  /* 0x000000221822722b */ /* 0x000fd6000000001a */
.L_x_16:
[----:B------:R-:W0:Y:S01]  /*17d0*/  LDC.64 R26, c[0x0][0x3a8] ;  /* 0x0000ea00ff1a7b82 */ /* 0x000e220000000a00 */
[----:B------:R-:W-:Y:S01]  /*17e0*/  ISETP.NE.AND P0, PT, R40, -0x1, PT ;  /* 0xffffffff2800780c */ /* 0x000fe20003f05270 */
[----:B------:R-:W1:-:S12]  /*17f0*/  F2F.F32.F64 R31, R34 ;  /* 0x00000022001f7310 */ /* 0x000e580000301000 */
[----:B------:R-:W-:Y:S02]  /*1800*/  @!P0 IMAD R29, R6, R7, R8 ;  /* 0x00000007061d8224 */ /* 0x000fe400078e0208 */
[----:B------:R-:W-:Y:S02]  /*1810*/  @!P0 IMAD.MOV.U32 R20, RZ, RZ, R34 ;  /* 0x000000ffff148224 */ /* 0x000fe400078e0022 */
[----:B------:R-:W-:Y:S02]  /*1820*/  @!P0 IMAD.MOV.U32 R21, RZ, RZ, R35 ;  /* 0x000000ffff158224 */ /* 0x000fe400078e0023 */
[----:B0-----:R-:W-:-:S04]  /*1830*/  IMAD.WIDE R24, R41, 0x4, R26 ;  /* 0x0000000429187825 */ /* 0x001fc800078e021a */
[----:B------:R-:W-:Y:S01]  /*1840*/  @!P0 IMAD.WIDE R28, R29, 0x4, R26 ;  /* 0x000000041d1c8825 */ /* 0x000fe200078e021a */
[----:B-1----:R0:W-:Y:S04]  /*1850*/  STG.E desc[UR6][R24.64], R31 ;  /* 0x0000001f18007986 */ /* 0x0021e8000c101906 */
[----:B------:R0:W-:Y:S01]  /*1860*/  @!P0 STG.E desc[UR6][R28.64], R31 ;  /* 0x0000001f1c008986 */ /* 0x0001e2000c101906 */
[----:B------:R-:W-:Y:S05]  /*1870*/  @!P0 BRA `(.L_x_17) ;  /* 0x0000000000988947 */ /* 0x000fea0003800000 */
[----:B------:R-:W-:-:S13]  /*1880*/  ISETP.GE.AND P0, PT, R48, R6, PT ;  /* 0x000000063000720c */ /* 0x000fda0003f06270 */
[----:B------:R-:W-:Y:S05]  /*1890*/  @!P0 BRA `(.L_x_17) ;  /* 0x0000000000908947 */ /* 0x000fea0003800000 */
[----:B0-----:R-:W-:Y:S01]  /*18a0*/  IMAD R31, R7, R48, R8 ;  /* 0x00000030071f7224 */ /* 0x001fe200078e0208 */
[----:B------:R-:W-:Y:S01]  /*18b0*/  UMOV UR10, 0x92492492 ;  /* 0x92492492000a7882 */ /* 0x000fe20000000000 */
[----:B------:R-:W-:Y:S01]  /*18c0*/  UMOV UR11, 0x3fb24924 ;  /* 0x3fb24924000b7882 */ /* 0x000fe20000000000 */
[----:B------:R-:W-:Y:S01]  /*18d0*/  UMOV UR4, 0x6db6db6e ;  /* 0x6db6db6e00047882 */ /* 0x000fe20000000000 */
[----:B------:R-:W-:Y:S01]  /*18e0*/  IMAD.WIDE R30, R31, 0x4, R26 ;  /* 0x000000041f1e7825 */ /* 0x000fe200078e021a */
[----:B------:R-:W-:Y:S01]  /*18f0*/  UMOV UR5, 0x3fedb6db ;  /* 0x3fedb6db00057882 */ /* 0x000fe20000000000 */
[----:B------:R-:W0:Y:S03]  /*1900*/  LDC R43, c[0x0][0x394] ;  /* 0x0000e500ff2b7b82 */ /* 0x000e260000000800 */
[----:B------:R1:W2:Y:S01]  /*1910*/  LDG.E R0, desc[UR6][R30.64] ;  /* 0x000000061e007981 */ /* 0x0002a2000c1e1900 */
[----:B------:R-:W-:-:S08]  /*1920*/  DADD R26, -R20, R34 ;  /* 0x00000000141a7229 */ /* 0x000fd00000000122 */
[----:B------:R-:W-:-:S08]  /*1930*/  DMUL R26, |R26|, UR10 ;  /* 0x0000000a1a1a7c28 */ /* 0x000fd00008000200 */
[----:B------:R-:W-:Y:S02]  /*1940*/  DFMA R16, R16, UR4, R26 ;  /* 0x0000000410107c2b */ /* 0x000fe4000800001a */
[----:B------:R-:W1:Y:S06]  /*1950*/  F2F.F64.F32 R26, UR9 ;  /* 0x00000009001a7d10 */ /* 0x000e6c0008201800 */
[----:B------:R-:W-:-:S08]  /*1960*/  DMUL R28, R16, UR10 ;  /* 0x0000000a101c7c28 */ /* 0x000fd00008000000 */
[----:B------:R-:W-:-:S08]  /*1970*/  DFMA R18, R18, UR4, R28 ;  /* 0x0000000412127c2b */ /* 0x000fd0000800001c */
[----:B-1----:R-:W-:-:S10]  /*1980*/  DFMA R30, R18, R26, R34 ;  /* 0x0000001a121e722b */ /* 0x002fd40000000022 */
[----:B------:R-:W-:Y:S02]  /*1990*/  IMAD.MOV.U32 R32, RZ, RZ, R30 ;  /* 0x000000ffff207224 */ /* 0x000fe400078e001e */
[----:B------:R-:W-:Y:S01]  /*19a0*/  IMAD.MOV.U32 R33, RZ, RZ, R31 ;  /* 0x000000ffff217224 */ /* 0x000fe200078e001f */
[----:B--2---:R-:W1:Y:S02]  /*19b0*/  F2F.F64.F32 R28, R0 ;  /* 0x00000000001c7310 */ /* 0x004e640000201800 */
[----:B-1----:R-:W-:-:S14]  /*19c0*/  DSETP.GEU.AND P0, PT, R30, R28, PT ;  /* 0x0000001c1e00722a */ /* 0x002fdc0003f0e000 */
[----:B0-----:R-:W-:Y:S05]  /*19d0*/  @!P0 BRA `(.L_x_18) ;  /* 0x00000000002c8947 */ /* 0x001fea0003800000 */
        /* <DEDUP_REMOVED lines=11> */
.L_x_18:
[----:B------:R-:W0:Y:S01]  /*1a90*/  F2F.F32.F64 R33, R32 ;  /* 0x0000002000217310 */ /* 0x000e220000301000 */
[----:B------:R-:W-:Y:S01]  /*1aa0*/  IMAD.WIDE R24, R43, 0x4, R24 ;  /* 0x000000042b187825 */ /* 0x000fe200078e0218 */
[----:B------:R-:W-:-:S03]  /*1ab0*/  MOV R20, R34 ;  /* 0x0000002200147202 */ /* 0x000fc60000000f00 */
[----:B------:R-:W-:Y:S01]  /*1ac0*/  IMAD.MOV.U32 R21, RZ, RZ, R35 ;  /* 0x000000ffff157224 */ /* 0x000fe200078e0023 */
[----:B0-----:R1:W-:Y:S06]  /*1ad0*/  STG.E desc[UR6][R24.64], R33 ;  /* 0x0000002118007986 */ /* 0x0013ec000c101906 */
.L_x_17:
[----:B01----:R-:W0:Y:S08]  /*1ae0*/  LDC.64 R24, c[0x0][0x380] ;  /* 0x0000e000ff187b82 */ /* 0x003e300000000a00 */
[----:B------:R-:W1:Y:S01]  /*1af0*/  LDC R27, c[0x0][0x394] ;  /* 0x0000e500ff1b7b82 */ /* 0x000e620000000800 */
[----:B0-----:R-:W-:-:S04]  /*1b00*/  IMAD.WIDE R24, R42, 0x4, R24 ;  /* 0x000000042a187825 */ /* 0x001fc800078e0218 */
[----:B-1----:R-:W-:-:S06]  /*1b10*/  IMAD.WIDE R24, R27, 0x4, R24 ;  /* 0x000000041b187825 */ /* 0x002fcc00078e0218 */
[----:B------:R-:W2:Y:S01]  /*1b20*/  LDG.E.CONSTANT R24, desc[UR6][R24.64] ;  /* 0x0000000618187981 */ /* 0x000ea2000c1e9900 */
[----:B------:R-:W-:Y:S01]  /*1b30*/  IMAD.MOV.U32 R0, RZ, RZ, RZ ;  /* 0x000000ffff007224 */ /* 0x000fe200078e00ff */
[----:B--2---:R0:W1:Y:S02]  /*1b40*/  F2F.F64.F32 R26, R24 ;  /* 0x00000018001a7310 */ /* 0x0040640000201800 */
[----:B0-----:R-:W-:Y:S02]  /*1b50*/  DADD R24, -R22, 1 ;  /* 0x3ff0000016187429 */ /* 0x001fe40000000100 */
[----:B-1----:R-:W-:-:S08]  /*1b60*/  DADD R26, -R12, R26 ;  /* 0x000000000c1a7229 */ /* 0x002fd0000000011a */
[--C-:B------:R-:W-:Y:S02]  /*1b70*/  DSETP.MAX.AND P1, P2, RZ, R26.reuse, PT ;  /* 0x0000001aff00722a */ /* 0x100fe40003a2f000 */
[----:B------:R-:W-:Y:S01]  /*1b80*/  DADD R12, -RZ, -R26 ;  /* 0x00000000ff0c7229 */ /* 0x000fe2000000091a */
[----:B------:R-:W-:Y:S01]  /*1b90*/  IMAD.MOV.U32 R29, RZ, RZ, R26 ;  /* 0x000000ffff1d7224 */ /* 0x000fe200078e001a */
[----:B------:R-:W-:Y:S02]  /*1ba0*/  DSETP.GEU.AND P0, PT, R26, RZ, PT ;  /* 0x000000ff1a00722a */ /* 0x000fe40003f0e000 */
[----:B------:R-:W-:Y:S01]  /*1bb0*/  FSEL R31, R0, R27, P1 ;  /* 0x0000001b001f7208 */ /* 0x000fe20000800000 */
[----:B------:R-:W-:-:S05]  /*1bc0*/  IMAD.MOV.U32 R26, RZ, RZ, RZ ;  /* 0x000000ffff1a7224 */ /* 0x000fca00078e00ff */
[----:B------:R-:W-:Y:S02]  /*1bd0*/  FSEL R12, R12, RZ, !P0 ;  /* 0x000000ff0c0c7208 */ /* 0x000fe40004000000 */
[----:B------:R-:W-:Y:S02]  /*1be0*/  @P2 LOP3.LUT R31, R27, 0x80000, RZ, 0xfc, !PT ;  /* 0x000800001b1f2812 */ /* 0x000fe400078efcff */
[----:B------:R-:W-:Y:S02]  /*1bf0*/  FSEL R13, R13, RZ, !P0 ;  /* 0x000000ff0d0d7208 */ /* 0x000fe40004000000 */
[----:B------:R-:W-:Y:S02]  /*1c00*/  SEL R26, R26, R29, P1 ;  /* 0x0000001d1a1a7207 */ /* 0x000fe40000800000 */
[----:B------:R-:W-:Y:S02]  /*1c10*/  MOV R27, R31 ;  /* 0x0000001f001b7202 */ /* 0x000fe40000000f00 */
[----:B------:R-:W-:-:S04]  /*1c20*/  DMUL R12, R22, R12 ;  /* 0x0000000c160c7228 */ /* 0x000fc80000000000 */
[----:B------:R-:W-:-:S04]  /*1c30*/  DMUL R26, R26, R22 ;  /* 0x000000161a1a7228 */ /* 0x000fc80000000000 */
[----:B------:R-:W-:Y:S01]  /*1c40*/  DFMA R36, R24, R36, R12 ;  /* 0x000000241824722b */ /* 0x000fe2000000000c */
[----:B------:R-:W-:-:S03]  /*1c50*/  IMAD.MOV.U32 R12, RZ, RZ, 0x0 ;  /* 0x00000000ff0c7424 */ /* 0x000fc600078e00ff */
[----:B------:R-:W-:Y:S01]  /*1c60*/  DFMA R38, R24, R38, R26 ;  /* 0x000000261826722b */ /* 0x000fe2000000001a */
        /* <DEDUP_REMOVED lines=24> */
.L_x_19:
[----:B------:R-:W-:-:S13]  /*1df0*/  ISETP.GE.AND P0, PT, R9, R5, PT ;  /* 0x000000050900720c */ /* 0x000fda0003f06270 */
[----:B------:R-:W-:Y:S02]  /*1e00*/  @P0 DMUL R24, R12, R2 ;  /* 0x000000020c180228 */ /* 0x000fe40000000000 */
[----:B------:R-:W-:-:S08]  /*1e10*/  @P0 DADD R26, -R2, 1 ;  /* 0x3ff00000021a0429 */ /* 0x000fd00000000100 */
[----:B------:R-:W-:Y:S01]  /*1e20*/  @P0 DFMA R34, R26, R34, R24 ;  /* 0x000000221a22022b */ /* 0x000fe20000000018 */
[----:B------:R-:W-:Y:S10]  /*1e30*/  @P0 BRA `(.L_x_20) ;  /* 0x0000000000680947 */ /* 0x000ff40003800000 */
[C---:B------:R-:W-:Y:S02]  /*1e40*/  VIADD R24, R10.reuse, 0x2 ;  /* 0x000000020a187836 */ /* 0x040fe40000000000 */
[----:B------:R-:W-:Y:S02]  /*1e50*/  IMAD.MOV.U32 R26, RZ, RZ, 0x1 ;  /* 0x00000001ff1a7424 */ /* 0x000fe400078e00ff */
[----:B------:R-:W-:Y:S02]  /*1e60*/  VIADD R32, R10, 0x1 ;  /* 0x000000010a207836 */ /* 0x000fe40000000000 */
[----:B------:R-:W0:Y:S08]  /*1e70*/  I2F.F64 R24, R24 ;  /* 0x0000001800187312 */ /* 0x000e300000201c00 */
[----:B------:R-:W1:Y:S08]  /*1e80*/  I2F.F64 R32, R32 ;  /* 0x0000002000207312 */ /* 0x000e700000201c00 */
[----:B0-----:R-:W0:Y:S02]  /*1e90*/  MUFU.RCP64H R27, R25 ;  /* 0x00000019001b7308 */ /* 0x001e240000001800 */
[----:B0-----:R-:W-:-:S08]  /*1ea0*/  DFMA R28, -R24, R26, 1 ;  /* 0x3ff00000181c742b */ /* 0x001fd0000000011a */
[----:B------:R-:W-:-:S08]  /*1eb0*/  DFMA R28, R28, R28, R28 ;  /* 0x0000001c1c1c722b */ /* 0x000fd0000000001c */
[----:B------:R-:W-:Y:S02]  /*1ec0*/  DFMA R26, R26, R28, R26 ;  /* 0x0000001c1a1a722b */ /* 0x000fe4000000001a */
[----:B-1----:R-:W-:-:S06]  /*1ed0*/  DFMA R28, R14, R32, R12 ;  /* 0x000000200e1c722b */ /* 0x002fcc000000000c */
        /* <DEDUP_REMOVED lines=9> */
[----:B------:R-:W-:Y:S02]  /*1f70*/  MOV R27, R25 ;  /* 0x00000019001b7202 */ /* 0x000fe40000000f00 */
[----:B------:R-:W-:-:S07]  /*1f80*/  MOV R0, 0x1fa0 ;  /* 0x00001fa000007802 */ /* 0x000fce0000000f00 */
[----:B------:R-:W-:Y:S05]  /*1f90*/  CALL.REL.NOINC `($__internal_1_$__cuda_sm20_div_rn_f64_full) ;  /* 0x0000000400a87944 */ /* 0x000fea0003c00000 */
[----:B------:R-:W-:Y:S02]  /*1fa0*/  IMAD.MOV.U32 R14, RZ, RZ, R26 ;  /* 0x000000ffff0e7224 */ /* 0x000fe400078e001a */
[----:B------:R-:W-:-:S07]  /*1fb0*/  IMAD.MOV.U32 R15, RZ, RZ, R27 ;  /* 0x000000ffff0f7224 */ /* 0x000fce00078e001b */
.L_x_21:
[----:B------:R-:W-:Y:S02]  /*1fc0*/  IMAD.MOV.U32 R34, RZ, RZ, R14 ;  /* 0x000000ffff227224 */ /* 0x000fe400078e000e */
[----:B------:R-:W-:-:S07]  /*1fd0*/  IMAD.MOV.U32 R35, RZ, RZ, R15 ;  /* 0x000000ffff237224 */ /* 0x000fce00078e000f */
.L_x_20:
[----:B------:R-:W0:Y:S01]  /*1fe0*/  LDC.64 R24, c[0x0][0x3a8] ;  /* 0x0000ea00ff187b82 */ /* 0x000e220000000a00 */
[----:B------:R-:W1:Y:S01]  /*1ff0*/  F2F.F32.F64 R29, R34 ;  /* 0x00000022001d7310 */ /* 0x000e620000301000 */
[----:B------:R-:W-:Y:S01]  /*2000*/  ISETP.NE.AND P0, PT, R11, -0x1, PT ;  /* 0xffffffff0b00780c */ /* 0x000fe20003f05270 */
[----:B0-----:R-:W-:-:S04]  /*2010*/  IMAD.WIDE R26, R41, 0x4, R24 ;  /* 0x00000004291a7825 */ /* 0x001fc800078e0218 */
[----:B------:R-:W-:-:S05]  /*2020*/  IMAD.WIDE.U32 R12, R7, 0x4, R26 ;  /* 0x00000004070c7825 */ /* 0x000fca00078e001a */
[----:B-1----:R0:W-:Y:S03]  /*2030*/  STG.E desc[UR6][R12.64], R29 ;  /* 0x0000001d0c007986 */ /* 0x0021e6000c101906 */
[----:B------:R-:W-:Y:S05]  /*2040*/  @!P0 BRA `(.L_x_22) ;  /* 0x00000000009c8947 */ /* 0x000fea0003800000 */
[----:B0-----:R-:W-:-:S04]  /*2050*/  IADD3 R13, PT, PT, R9, -0x1, RZ ;  /* 0xffffffff090d7810 */ /* 0x001fc80007ffe0ff */
[----:B------:R-:W-:-:S13]  /*2060*/  ISETP.GE.AND P0, PT, R13, R6, PT ;  /* 0x000000060d00720c */ /* 0x000fda0003f06270 */
[----:B------:R-:W-:Y:S05]  /*2070*/  @!P0 BRA `(.L_x_23) ;  /* 0x0000000000a48947 */ /* 0x000fea0003800000 */
[----:B------:R-:W0:Y:S02]  /*2080*/  LDC.64 R24, c[0x0][0x390] ;  /* 0x0000e400ff187b82 */ /* 0x000e240000000a00 */
[----:B0-----:R-:W-:-:S05]  /*2090*/  IMAD.WIDE R12, R25, 0x4, R26 ;  /* 0x00000004190c7825 */ /* 0x001fca00078e021a */
[----:B------:R-:W2:Y:S01]  /*20a0*/  LDG.E R0, desc[UR6][R12.64] ;  /* 0x000000060c007981 */ /* 0x000ea2000c1e1900 */
[----:B------:R-:W-:Y:S01]  /*20b0*/  DADD R26, -R20, R34 ;  /* 0x00000000141a7229 */ /* 0x000fe20000000122 */
[----:B------:R-:W-:Y:S01]  /*20c0*/  UMOV UR4, 0x92492492 ;  /* 0x9249249200047882 */ /* 0x000fe20000000000 */
[----:B------:R-:W-:Y:S01]  /*20d0*/  UMOV UR5, 0x3fb24924 ;  /* 0x3fb2492400057882 */ /* 0x000fe20000000000 */
[----:B------:R-:W-:Y:S01]  /*20e0*/  UMOV UR10, 0x6db6db6e ;  /* 0x6db6db6e000a7882 */ /* 0x000fe20000000000 */
[----:B------:R-:W-:Y:S01]  /*20f0*/  UMOV UR11, 0x3fedb6db ;  /* 0x3fedb6db000b7882 */ /* 0x000fe20000000000 */
[----:B------:R-:W0:Y:S03]  /*2100*/  F2F.F64.F32 R24, R24 ;  /* 0x0000001800187310 */ /* 0x000e260000201800 */
[----:B------:R-:W-:-:S08]  /*2110*/  DMUL R26, |R26|, UR4 ;  /* 0x000000041a1a7c28 */ /* 0x000fd00008000200 */
[----:B------:R-:W-:-:S08]  /*2120*/  DFMA R16, R16, UR10, R26 ;  /* 0x0000000a10107c2b */ /* 0x000fd0000800001a */
[----:B------:R-:W-:-:S08]  /*2130*/  DMUL R26, R16, UR4 ;  /* 0x00000004101a7c28 */ /* 0x000fd00008000000 */
[----:B------:R-:W-:-:S08]  /*2140*/  DFMA R18, R18, UR10, R26 ;  /* 0x0000000a12127c2b */ /* 0x000fd0000800001a */
[----:B0-----:R-:W-:-:S10]  /*2150*/  DFMA R30, R18, R24, R34 ;  /* 0x00000018121e722b */ /* 0x001fd40000000022 */
[----:B------:R-:W-:Y:S02]  /*2160*/  IMAD.MOV.U32 R28, RZ, RZ, R30 ;  /* 0x000000ffff1c7224 */ /* 0x000fe400078e001e */
        /* <DEDUP_REMOVED lines=15> */
.L_x_24:
[----:B------:R-:W0:Y:S01]  /*2260*/  F2F.F32.F64 R29, R28 ;  /* 0x0000001c001d7310 */ /* 0x000e220000301000 */
[----:B------:R-:W-:-:S04]  /*2270*/  IMAD.WIDE.U32 R12, R7, 0x4, R12 ;  /* 0x00000004070c7825 */ /* 0x000fc800078e000c */
[----:B------:R-:W-:Y:S02]  /*2280*/  IMAD.MOV.U32 R20, RZ, RZ, R34 ;  /* 0x000000ffff147224 */ /* 0x000fe400078e0022 */
[----:B------:R-:W-:Y:S01]  /*2290*/  IMAD.MOV.U32 R21, RZ, RZ, R35 ;  /* 0x000000ffff157224 */ /* 0x000fe200078e0023 */
[----:B0-----:R1:W-:Y:S01]  /*22a0*/  STG.E desc[UR6][R12.64], R29 ;  /* 0x0000001d0c007986 */ /* 0x0013e2000c101906 */
[----:B------:R-:W-:Y:S05]  /*22b0*/  BRA `(.L_x_23) ;  /* 0x0000000000147947 */ /* 0x000fea0003800000 */
.L_x_22:
[----:B0-----:R-:W-:Y:S01]  /*22c0*/  IMAD R13, R6, R7, R8 ;  /* 0x00000007060d7224 */ /* 0x001fe200078e0208 */
[----:B------:R-:W-:Y:S01]  /*22d0*/  MOV R20, R34 ;  /* 0x0000002200147202 */ /* 0x000fe20000000f00 */
[----:B------:R-:W-:Y:S02]  /*22e0*/  IMAD.MOV.U32 R21, RZ, RZ, R35 ;  /* 0x000000ffff157224 */ /* 0x000fe400078e0023 */
[----:B------:R-:W-:-:S05]  /*22f0*/  IMAD.WIDE R24, R13, 0x4, R24 ;  /* 0x000000040d187825 */ /* 0x000fca00078e0218 */
[----:B------:R0:W-:Y:S02]  /*2300*/  STG.E desc[UR6][R24.64], R29 ;  /* 0x0000001d18007986 */ /* 0x0001e4000c101906 */
.L_x_23:
[----:B------:R-:W2:Y:S01]  /*2310*/  LDC R0, c[0x0][0x394] ;  /* 0x0000e500ff007b82 */ /* 0x000ea20000000800 */
[----:B-1----:R-:W-:Y:S01]  /*2320*/  VIADD R12, R9, 0x1 ;  /* 0x00000001090c7836 */ /* 0x002fe20000000000 */
[----:B------:R-:W-:Y:S01]  /*2330*/  IADD3 R10, PT, PT, R10, 0x2, RZ ;  /* 0x000000020a0a7810 */ /* 0x000fe20007ffe0ff */
[----:B------:R-:W-:Y:S02]  /*2340*/  VIADD R11, R11, 0x2 ;  /* 0x000000020b0b7836 */ /* 0x000fe40000000000 */
[----:B------:R-:W-:Y:S01]  /*2350*/  VIADD R40, R40, 0xfffffffe ;  /* 0xfffffffe28287836 */ /* 0x000fe20000000000 */
[----:B------:R-:W-:Y:S01]  /*2360*/  ISETP.GE.AND P0, PT, R12, UR12, PT ;  /* 0x0000000c0c007c0c */ /* 0x000fe2000bf06270 */
[----:B------:R-:W-:Y:S02]  /*2370*/  IMAD.IADD R42, R7, 0x1, R42 ;  /* 0x00000001072a7824 */ /* 0x000fe400078e022a */
[----:B--2---:R-:W-:Y:S02]  /*2380*/  IMAD R41, R0, 0x4, R41 ;  /* 0x0000000400297824 */ /* 0x004fe400078e0229 */
[----:B------:R-:W-:-:S08]  /*2390*/  VIADD R0, R9, 0x2 ;  /* 0x0000000209007836 */ /* 0x000fd00000000000 */
[----:B------:R-:W-:Y:S05]  /*23a0*/  @!P0 BRA `(.L_x_25) ;  /* 0xffffffec00c08947 */ /* 0x000fea000383ffff */
[----:B------:R-:W-:Y:S05]  /*23b0*/  EXIT ;  /* 0x000000000000794d */ /* 0x000fea0003800000 */
        .weak           $__internal_0_$__cuda_sm20_dblrcp_rn_slowpath_v3
        .type           $__internal_0_$__cuda_sm20_dblrcp_rn_slowpath_v3,@function
        .size           $__internal_0_$__cuda_sm20_dblrcp_rn_slowpath_v3,($__internal_1_$__cuda_sm20_div_rn_f64_full - $__internal_0_$__cuda_sm20_dblrcp_rn_slowpath_v3)
$__internal_0_$__cuda_sm20_dblrcp_rn_slowpath_v3:
[----:B------:R-:W-:-:S14]  /*23c0*/  DSETP.GTU.AND P0, PT, |R2|, +INF , PT ;  /* 0x7ff000000200742a */ /* 0x000fdc0003f0c200 */
[----:B------:R-:W-:Y:S05]  /*23d0*/  @P0 BRA `(.L_x_26) ;  /* 0x00000000007c0947 */ /* 0x000fea0003800000 */
[----:B------:R-:W-:-:S05]  /*23e0*/  LOP3.LUT R7, R3, 0x7fffffff, RZ, 0xc0, !PT ;  /* 0x7fffffff03077812 */ /* 0x000fca00078ec0ff */
[----:B------:R-:W-:-:S05]  /*23f0*/  VIADD R9, R7, 0xffffffff ;  /* 0xffffffff07097836 */ /* 0x000fca0000000000 */
[----:B------:R-:W-:-:S13]  /*2400*/  ISETP.GE.U32.AND P0, PT, R9, 0x7fefffff, PT ;  /* 0x7fefffff0900780c */ /* 0x000fda0003f06070 */
[----:B------:R-:W-:Y:S02]  /*2410*/  @P0 LOP3.LUT R11, R3, 0x7ff00000, RZ, 0x3c, !PT ;  /* 0x7ff00000030b0812 */ /* 0x000fe400078e3cff */
[----:B------:R-:W-:Y:S01]  /*2420*/  @P0 MOV R10, RZ ;  /* 0x000000ff000a0202 */ /* 0x000fe20000000f00 */
[----:B------:R-:W-:Y:S06]  /*2430*/  @P0 BRA `(.L_x_27) ;  /* 0x00000000006c0947 */ /* 0x000fec0003800000 */
[----:B------:R-:W-:-:S13]  /*2440*/  ISETP.GE.U32.AND P0, PT, R7, 0x1000001, PT ;  /* 0x010000010700780c */ /* 0x000fda0003f06070 */
[----:B------:R-:W-:Y:S05]  /*2450*/  @!P0 BRA `(.L_x_28) ;  /* 0x0000000000348947 */ /* 0x000fea0003800000 */
[----:B------:R-:W-:Y:S02]  /*2460*/  VIADD R11, R3, 0xc0200000 ;  /* 0xc0200000030b7836 */ /* 0x000fe40000000000 */
[----:B------:R-:W-:Y:S02]  /*2470*/  IMAD.MOV.U32 R10, RZ, RZ, R2 ;  /* 0x000000ffff0a7224 */ /* 0x000fe400078e0002 */
[----:B------:R-:W0:Y:S04]  /*2480*/  MUFU.RCP64H R15, R11 ;  /* 0x0000000b000f7308 */ /* 0x000e280000001800 */
[----:B0-----:R-:W-:-:S08]  /*2490*/  DFMA R16, -R10, R14, 1 ;  /* 0x3ff000000a10742b */ /* 0x001fd0000000010e */
[----:B------:R-:W-:-:S08]  /*24a0*/  DFMA R16, R16, R16, R16 ;  /* 0x000000101010722b */ /* 0x000fd00000000010 */
[----:B------:R-:W-:-:S08]  /*24b0*/  DFMA R16, R14, R16, R14 ;  /* 0x000000100e10722b */ /* 0x000fd0000000000e */
[----:B------:R-:W-:-:S08]  /*24c0*/  DFMA R14, -R10, R16, 1 ;  /* 0x3ff000000a0e742b */ /* 0x000fd00000000110 */
[----:B------:R-:W-:-:S08]  /*24d0*/  DFMA R14, R16, R14, R16 ;  /* 0x0000000e100e722b */ /* 0x000fd00000000010 */
[----:B------:R-:W-:-:S08]  /*24e0*/  DMUL R14, R14, 2.2250738585072013831e-308 ;  /* 0x001000000e0e7828 */ /* 0x000fd00000000000 */
[----:B------:R-:W-:-:S08]  /*24f0*/  DFMA R2, -R2, R14, 1 ;  /* 0x3ff000000202742b */ /* 0x000fd0000000010e */
[----:B------:R-:W-:-:S08]  /*2500*/  DFMA R2, R2, R2, R2 ;  /* 0x000000020202722b */ /* 0x000fd00000000002 */
[----:B------:R-:W-:Y:S01]  /*2510*/  DFMA R10, R14, R2, R14 ;  /* 0x000000020e0a722b */ /* 0x000fe2000000000e */
[----:B------:R-:W-:Y:S10]  /*2520*/  BRA `(.L_x_27) ;  /* 0x0000000000307947 */ /* 0x000ff40003800000 */
.L_x_28:
[----:B------:R-:W-:Y:S01]  /*2530*/  DMUL R2, R2, 8.11296384146066816958e+31 ;  /* 0x4690000002027828 */ /* 0x000fe20000000000 */
[----:B------:R-:W-:-:S05]  /*2540*/  IMAD.MOV.U32 R10, RZ, RZ, R14 ;  /* 0x000000ffff0a7224 */ /* 0x000fca00078e000e */
[----:B------:R-:W0:Y:S02]  /*2550*/  MUFU.RCP64H R11, R3 ;  /* 0x00000003000b7308 */ /* 0x000e240000001800 */
[----:B0-----:R-:W-:-:S08]  /*2560*/  DFMA R14, -R2, R10, 1 ;  /* 0x3ff00000020e742b */ /* 0x001fd0000000010a */
[----:B------:R-:W-:-:S08]  /*2570*/  DFMA R14, R14, R14, R14 ;  /* 0x0000000e0e0e722b */ /* 0x000fd0000000000e */
[----:B------:R-:W-:-:S08]  /*2580*/  DFMA R14, R10, R14, R10 ;  /* 0x0000000e0a0e722b */ /* 0x000fd0000000000a */
[----:B------:R-:W-:-:S08]  /*2590*/  DFMA R10, -R2, R14, 1 ;  /* 0x3ff00000020a742b */ /* 0x000fd0000000010e */
[----:B------:R-:W-:-:S08]  /*25a0*/  DFMA R10, R14, R10, R14 ;  /* 0x0000000a0e0a722b */ /* 0x000fd0000000000e */
[----:B------:R-:W-:Y:S01]  /*25b0*/  DMUL R10, R10, 8.11296384146066816958e+31 ;  /* 0x469000000a0a7828 */ /* 0x000fe20000000000 */
[----:B------:R-:W-:Y:S10]  /*25c0*/  BRA `(.L_x_27) ;  /* 0x0000000000087947 */ /* 0x000ff40003800000 */
.L_x_26:
[----:B------:R-:W-:Y:S01]  /*25d0*/  LOP3.LUT R11, R3, 0x80000, RZ, 0xfc, !PT ;  /* 0x00080000030b7812 */ /* 0x000fe200078efcff */
[----:B------:R-:W-:-:S07]  /*25e0*/  IMAD.MOV.U32 R10, RZ, RZ, R2 ;  /* 0x000000ffff0a7224 */ /* 0x000fce00078e0002 */
.L_x_27:
[----:B------:R-:W-:Y:S01]  /*25f0*/  IMAD.MOV.U32 R2, RZ, RZ, R0 ;  /* 0x000000ffff027224 */ /* 0x000fe200078e0000 */
[----:B------:R-:W-:Y:S01]  /*2600*/  MOV R22, R10 ;  /* 0x0000000a00167202 */ /* 0x000fe20000000f00 */
[----:B------:R-:W-:Y:S02]  /*2610*/  IMAD.MOV.U32 R3, RZ, RZ, 0x0 ;  /* 0x00000000ff037424 */ /* 0x000fe400078e00ff */
[----:B------:R-:W-:Y:S02]  /*2620*/  IMAD.MOV.U32 R23, RZ, RZ, R11 ;  /* 0x000000ffff177224 */ /* 0x000fe400078e000b */
[----:B------:R-:W-:Y:S05]  /*2630*/  RET.REL.NODEC R2 `(qqe_many_series_one_param_time_major_f32) ;  /* 0xffffffd802707950 */ /* 0x000fea0003c3ffff */
        .weak           $__internal_1_$__cuda_sm20_div_rn_f64_full
        .type           $__internal_1_$__cuda_sm20_div_rn_f64_full,@function
        .size           $__internal_1_$__cuda_sm20_div_rn_f64_full,(.L_x_71 - $__internal_1_$__cuda_sm20_div_rn_f64_full)
$__internal_1_$__cuda_sm20_div_rn_f64_full:
[C---:B------:R-:W-:Y:S01]  /*2640*/  FSETP.GEU.AND P0, PT, |R27|.reuse, 1.469367938527859385e-39, PT ;  /* 0x001000001b00780b */ /* 0x040fe20003f0e200 */
[----:B------:R-:W-:Y:S01]  /*2650*/  IMAD.MOV.U32 R26, RZ, RZ, R24 ;  /* 0x000000ffff1a7224 */ /* 0x000fe200078e0018 */
[----:B------:R-:W-:Y:S01]  /*2660*/  LOP3.LUT R25, R27, 0x800fffff, RZ, 0xc0, !PT ;  /* 0x800fffff1b197812 */ /* 0x000fe200078ec0ff */
[----:B------:R-:W-:Y:S01]  /*2670*/  IMAD.MOV.U32 R44, RZ, RZ, 0x1ca00000 ;  /* 0x1ca00000ff2c7424 */ /* 0x000fe200078e00ff */
[----:B------:R-:W-:Y:S02]  /*2680*/  MOV R30, 0x1 ;  /* 0x00000001001e7802 */ /* 0x000fe40000000f00 */
[----:B------:R-:W-:Y:S02]  /*2690*/  LOP3.LUT R25, R25, 0x3ff00000, RZ, 0xfc, !PT ;  /* 0x3ff0000019197812 */ /* 0x000fe400078efcff */
[----:B------:R-:W-:Y:S02]  /*26a0*/  LOP3.LUT R46, R27, 0x7ff00000, RZ, 0xc0, !PT ;  /* 0x7ff000001b2e7812 */ /* 0x000fe400078ec0ff */
[----:B------:R-:W-:-:S03]  /*26b0*/  LOP3.LUT R43, R29, 0x7ff00000, RZ, 0xc0, !PT ;  /* 0x7ff000001d2b7812 */ /* 0x000fc600078ec0ff */
[----:B------:R-:W-:Y:S01]  /*26c0*/  @!P0 DMUL R24, R26, 8.98846567431157953865e+307 ;  /* 0x7fe000001a188828 */ /* 0x000fe20000000000 */
[----:B------:R-:W-:Y:S01]  /*26d0*/  ISETP.GE.U32.AND P1, PT, R43, R46, PT ;  /* 0x0000002e2b00720c */ /* 0x000fe20003f26070 */
[----:B------:R-:W-:-:S04]  /*26e0*/  IMAD.MOV.U32 R45, RZ, RZ, R43 ;  /* 0x000000ffff2d7224 */ /* 0x000fc800078e002b */
[----:B------:R-:W0:Y:S02]  /*26f0*/  MUFU.RCP64H R31, R25 ;  /* 0x00000019001f7308 */ /* 0x000e240000001800 */
[----:B0-----:R-:W-:-:S08]  /*2700*/  DFMA R32, R30, -R24, 1 ;  /* 0x3ff000001e20742b */ /* 0x001fd00000000818 */
[----:B------:R-:W-:-:S08]  /*2710*/  DFMA R32, R32, R32, R32 ;  /* 0x000000202020722b */ /* 0x000fd00000000020 */
[----:B------:R-:W-:Y:S01]  /*2720*/  DFMA R32, R30, R32, R30 ;  /* 0x000000201e20722b */ /* 0x000fe2000000001e */
[----:B------:R-:W-:Y:S02]  /*2730*/  SEL R30, R44, 0x63400000, !P1 ;  /* 0x634000002c1e7807 */ /* 0x000fe40004800000 */
[----:B------:R-:W-:Y:S02]  /*2740*/  FSETP.GEU.AND P1, PT, |R29|, 1.469367938527859385e-39, PT ;  /* 0x001000001d00780b */ /* 0x000fe40003f2e200 */
[----:B------:R-:W-:Y:S01]  /*2750*/  LOP3.LUT R31, R30, 0x800fffff, R29, 0xf8, !PT ;  /* 0x800fffff1e1f7812 */ /* 0x000fe200078ef81d */
[----:B------:R-:W-:Y:S02]  /*2760*/  IMAD.MOV.U32 R30, RZ, RZ, R28 ;  /* 0x000000ffff1e7224 */ /* 0x000fe400078e001c */
[----:B------:R-:W-:-:S08]  /*2770*/  DFMA R50, R32, -R24, 1 ;  /* 0x3ff000002032742b */ /* 0x000fd00000000818 */
[----:B------:R-:W-:Y:S01]  /*2780*/  DFMA R32, R32, R50, R32 ;  /* 0x000000322020722b */ /* 0x000fe20000000020 */
[----:B------:R-:W-:Y:S10]  /*2790*/  @P1 BRA `(.L_x_29) ;  /* 0x0000000000201947 */ /* 0x000ff40003800000 */
[----:B------:R-:W-:Y:S01]  /*27a0*/  LOP3.LUT R45, R27, 0x7ff00000, RZ, 0xc0, !PT ;  /* 0x7ff000001b2d7812 */ /* 0x000fe200078ec0ff */
[----:B------:R-:W-:-:S03]  /*27b0*/  IMAD.MOV.U32 R50, RZ, RZ, RZ ;  /* 0x000000ffff327224 */ /* 0x000fc600078e00ff */
[----:B------:R-:W-:-:S04]  /*27c0*/  ISETP.GE.U32.AND P1, PT, R43, R45, PT ;  /* 0x0000002d2b00720c */ /* 0x000fc80003f26070 */
[----:B------:R-:W-:-:S04]  /*27d0*/  SEL R45, R44, 0x63400000, !P1 ;  /* 0x634000002c2d7807 */ /* 0x000fc80004800000 */
[----:B------:R-:W-:-:S04]  /*27e0*/  LOP3.LUT R45, R45, 0x80000000, R29, 0xf8, !PT ;  /* 0x800000002d2d7812 */ /* 0x000fc800078ef81d */
[----:B------:R-:W-:-:S06]  /*27f0*/  LOP3.LUT R51, R45, 0x100000, RZ, 0xfc, !PT ;  /* 0x001000002d337812 */ /* 0x000fcc00078efcff */
[----:B------:R-:W-:-:S10]  /*2800*/  DFMA R30, R30, 2, -R50 ;  /* 0x400000001e1e782b */ /* 0x000fd40000000832 */
[----:B------:R-:W-:-:S07]  /*2810*/  LOP3.LUT R45, R31, 0x7ff00000, RZ, 0xc0, !PT ;  /* 0x7ff000001f2d7812 */ /* 0x000fce00078ec0ff */
.L_x_29:
[----:B------:R-:W-:Y:S01]  /*2820*/  IADD3 R47, PT, PT, R45, -0x1, RZ ;  /* 0xffffffff2d2f7810 */ /* 0x000fe20007ffe0ff */
[----:B------:R-:W-:Y:S01]  /*2830*/  DMUL R52, R32, R30 ;  /* 0x0000001e20347228 */ /* 0x000fe20000000000 */
[----:B------:R-:W-:Y:S02]  /*2840*/  @!P0 LOP3.LUT R46, R25, 0x7ff00000, RZ, 0xc0, !PT ;  /* 0x7ff00000192e8812 */ /* 0x000fe400078ec0ff */
[----:B------:R-:W-:-:S03]  /*2850*/  ISETP.GT.U32.AND P0, PT, R47, 0x7feffffe, PT ;  /* 0x7feffffe2f00780c */ /* 0x000fc60003f04070 */
[----:B------:R-:W-:Y:S02]  /*2860*/  VIADD R47, R46, 0xffffffff ;  /* 0xffffffff2e2f7836 */ /* 0x000fe40000000000 */
[----:B------:R-:W-:-:S03]  /*2870*/  DFMA R50, R52, -R24, R30 ;  /* 0x800000183432722b */ /* 0x000fc6000000001e */
[----:B------:R-:W-:-:S05]  /*2880*/  ISETP.GT.U32.OR P0, PT, R47, 0x7feffffe, P0 ;  /* 0x7feffffe2f00780c */ /* 0x000fca0000704470 */
[----:B------:R-:W-:-:S08]  /*2890*/  DFMA R32, R32, R50, R52 ;  /* 0x000000322020722b */ /* 0x000fd00000000034 */
[----:B------:R-:W-:Y:S05]  /*28a0*/  @P0 BRA `(.L_x_30) ;  /* 0x00000000006c0947 */ /* 0x000fea0003800000 */
[----:B------:R-:W-:-:S04]  /*28b0*/  LOP3.LUT R28, R27, 0x7ff00000, RZ, 0xc0, !PT ;  /* 0x7ff000001b1c7812 */ /* 0x000fc800078ec0ff */
[CC--:B------:R-:W-:Y:S02]  /*28c0*/  VIADDMNMX R29, R43.reuse, -R28.reuse, 0xb9600000, !PT ;  /* 0xb96000002b1d7446 */ /* 0x0c0fe4000780091c */
[----:B------:R-:W-:Y:S02]  /*28d0*/  ISETP.GE.U32.AND P0, PT, R43, R28, PT ;  /* 0x0000001c2b00720c */ /* 0x000fe40003f06070 */
[----:B------:R-:W-:Y:S02]  /*28e0*/  VIMNMX R29, PT, PT, R29, 0x46a00000, PT ;  /* 0x46a000001d1d7848 */ /* 0x000fe40003fe0100 */
[----:B------:R-:W-:-:S05]  /*28f0*/  SEL R44, R44, 0x63400000, !P0 ;  /* 0x634000002c2c7807 */ /* 0x000fca0004000000 */
[----:B------:R-:W-:Y:S02]  /*2900*/  IMAD.IADD R29, R29, 0x1, -R44 ;  /* 0x000000011d1d7824 */ /* 0x000fe400078e0a2c */
[----:B------:R-:W-:Y:S02]  /*2910*/  IMAD.MOV.U32 R44, RZ, RZ, RZ ;  /* 0x000000ffff2c7224 */ /* 0x000fe400078e00ff */
[----:B------:R-:W-:-:S06]  /*2920*/  VIADD R45, R29, 0x7fe00000 ;  /* 0x7fe000001d2d7836 */ /* 0x000fcc0000000000 */
[----:B------:R-:W-:-:S10]  /*2930*/  DMUL R50, R32, R44 ;  /* 0x0000002c20327228 */ /* 0x000fd40000000000 */
[----:B------:R-:W-:-:S13]  /*2940*/  FSETP.GTU.AND P0, PT, |R51|, 1.469367938527859385e-39, PT ;  /* 0x001000003300780b */ /* 0x000fda0003f0c200 */
[----:B------:R-:W-:Y:S05]  /*2950*/  @P0 BRA `(.L_x_31) ;  /* 0x0000000000940947 */ /* 0x000fea0003800000 */
[----:B------:R-:W-:Y:S01]  /*2960*/  DFMA R24, R32, -R24, R30 ;  /* 0x800000182018722b */ /* 0x000fe2000000001e */
[----:B------:R-:W-:-:S09]  /*2970*/  MOV R44, RZ ;  /* 0x000000ff002c7202 */ /* 0x000fd20000000f00 */
[C---:B------:R-:W-:Y:S02]  /*2980*/  FSETP.NEU.AND P0, PT, R25.reuse, RZ, PT ;  /* 0x000000ff1900720b */ /* 0x040fe40003f0d000 */
[----:B------:R-:W-:-:S04]  /*2990*/  LOP3.LUT R26, R25, 0x80000000, R27, 0x48, !PT ;  /* 0x80000000191a7812 */ /* 0x000fc800078e481b */
[----:B------:R-:W-:-:S07]  /*29a0*/  LOP3.LUT R45, R26, R45, RZ, 0xfc, !PT ;  /* 0x0000002d1a2d7212 */ /* 0x000fce00078efcff */
[----:B------:R-:W-:Y:S05]  /*29b0*/  @!P0 BRA `(.L_x_31) ;  /* 0x00000000007c8947 */ /* 0x000fea0003800000 */
[----:B------:R-:W-:Y:S01]  /*29c0*/  IMAD.MOV R25, RZ, RZ, -R29 ;  /* 0x000000ffff197224 */ /* 0x000fe200078e0a1d */
[----:B------:R-:W-:Y:S01]  /*29d0*/  IADD3 R29, PT, PT, -R29, -0x43300000, RZ ;  /* 0xbcd000001d1d7810 */ /* 0x000fe20007ffe1ff */
[----:B------:R-:W-:-:S06]  /*29e0*/  IMAD.MOV.U32 R24, RZ, RZ, RZ ;  /* 0x000000ffff187224 */ /* 0x000fcc00078e00ff */
[----:B------:R-:W-:Y:S02]  /*29f0*/  DFMA R24, R50, -R24, R32 ;  /* 0x800000183218722b */ /* 0x000fe40000000020 */
[----:B------:R-:W-:-:S08]  /*2a00*/  DMUL.RP R32, R32, R44 ;  /* 0x0000002c20207228 */ /* 0x000fd00000008000 */
[----:B------:R-:W-:Y:S02]  /*2a10*/  FSETP.NEU.AND P0, PT, |R25|, R29, PT ;  /* 0x0000001d1900720b */ /* 0x000fe40003f0d200 */
[----:B------:R-:W-:Y:S02]  /*2a20*/  LOP3.LUT R25, R33, R26, RZ, 0x3c, !PT ;  /* 0x0000001a21197212 */ /* 0x000fe400078e3cff */
[----:B------:R-:W-:Y:S02]  /*2a30*/  FSEL R50, R32, R50, !P0 ;  /* 0x0000003220327208 */ /* 0x000fe40004000000 */
[----:B------:R-:W-:Y:S01]  /*2a40*/  FSEL R51, R25, R51, !P0 ;  /* 0x0000003319337208 */ /* 0x000fe20004000000 */
[----:B------:R-:W-:Y:S06]  /*2a50*/  BRA `(.L_x_31) ;  /* 0x0000000000547947 */ /* 0x000fec0003800000 */
.L_x_30:
[----:B------:R-:W-:-:S14]  /*2a60*/  DSETP.NAN.AND P0, PT, R28, R28, PT ;  /* 0x0000001c1c00722a */ /* 0x000fdc0003f08000 */
[----:B------:R-:W-:Y:S05]  /*2a70*/  @P0 BRA `(.L_x_32) ;  /* 0x0000000000440947 */ /* 0x000fea0003800000 */
[----:B------:R-:W-:-:S14]  /*2a80*/  DSETP.NAN.AND P0, PT, R26, R26, PT ;  /* 0x0000001a1a00722a */ /* 0x000fdc0003f08000 */
[----:B------:R-:W-:Y:S05]  /*2a90*/  @P0 BRA `(.L_x_33) ;  /* 0x0000000000300947 */ /* 0x000fea0003800000 */
[----:B------:R-:W-:Y:S01]  /*2aa0*/  ISETP.NE.AND P0, PT, R45, R46, PT ;  /* 0x0000002e2d00720c */ /* 0x000fe20003f05270 */
[----:B------:R-:W-:Y:S02]  /*2ab0*/  IMAD.MOV.U32 R50, RZ, RZ, 0x0 ;  /* 0x00000000ff327424 */ /* 0x000fe400078e00ff */
[----:B------:R-:W-:-:S10]  /*2ac0*/  IMAD.MOV.U32 R51, RZ, RZ, -0x80000 ;  /* 0xfff80000ff337424 */ /* 0x000fd400078e00ff */
[----:B------:R-:W-:Y:S05]  /*2ad0*/  @!P0 BRA `(.L_x_31) ;  /* 0x0000000000348947 */ /* 0x000fea0003800000 */
[----:B------:R-:W-:Y:S02]  /*2ae0*/  ISETP.NE.AND P0, PT, R45, 0x7ff00000, PT ;  /* 0x7ff000002d00780c */ /* 0x000fe40003f05270 */
[----:B------:R-:W-:Y:S02]  /*2af0*/  LOP3.LUT R51, R29, 0x80000000, R27, 0x48, !PT ;  /* 0x800000001d337812 */ /* 0x000fe400078e481b */
[----:B------:R-:W-:-:S13]  /*2b00*/  ISETP.EQ.OR P0, PT, R46, RZ, !P0 ;  /* 0x000000ff2e00720c */ /* 0x000fda0004702670 */
[----:B------:R-:W-:Y:S02]  /*2b10*/  @P0 LOP3.LUT R24, R51, 0x7ff00000, RZ, 0xfc, !PT ;  /* 0x7ff0000033180812 */ /* 0x000fe400078efcff */
[----:B------:R-:W-:Y:S01]  /*2b20*/  @!P0 MOV R50, RZ ;  /* 0x000000ff00328202 */ /* 0x000fe20000000f00 */
[----:B------:R-:W-:Y:S02]  /*2b30*/  @P0 IMAD.MOV.U32 R50, RZ, RZ, RZ ;  /* 0x000000ffff320224 */ /* 0x000fe400078e00ff */
[----:B------:R-:W-:Y:S01]  /*2b40*/  @P0 IMAD.MOV.U32 R51, RZ, RZ, R24 ;  /* 0x000000ffff330224 */ /* 0x000fe200078e0018 */
[----:B------:R-:W-:Y:S06]  /*2b50*/  BRA `(.L_x_31) ;  /* 0x0000000000147947 */ /* 0x000fec0003800000 */
.L_x_33:
[----:B------:R-:W-:Y:S01]  /*2b60*/  LOP3.LUT R51, R27, 0x80000, RZ, 0xfc, !PT ;  /* 0x000800001b337812 */ /* 0x000fe200078efcff */
[----:B------:R-:W-:Y:S01]  /*2b70*/  IMAD.MOV.U32 R50, RZ, RZ, R26 ;  /* 0x000000ffff327224 */ /* 0x000fe200078e001a */
[----:B------:R-:W-:Y:S06]  /*2b80*/  BRA `(.L_x_31) ;  /* 0x0000000000087947 */ /* 0x000fec0003800000 */
.L_x_32:
[----:B------:R-:W-:Y:S01]  /*2b90*/  LOP3.LUT R51, R29, 0x80000, RZ, 0xfc, !PT ;  /* 0x000800001d337812 */ /* 0x000fe200078efcff */
[----:B------:R-:W-:-:S07]  /*2ba0*/  IMAD.MOV.U32 R50, RZ, RZ, R28 ;  /* 0x000000ffff327224 */ /* 0x000fce00078e001c */
.L_x_31:
[----:B------:R-:W-:Y:S01]  /*2bb0*/  IMAD.MOV.U32 R24, RZ, RZ, R0 ;  /* 0x000000ffff187224 */ /* 0x000fe200078e0000 */
[----:B------:R-:W-:Y:S01]  /*2bc0*/  MOV R26, R50 ;  /* 0x00000032001a7202 */ /* 0x000fe20000000f00 */
[----:B------:R-:W-:Y:S02]  /*2bd0*/  IMAD.MOV.U32 R25, RZ, RZ, 0x0 ;  /* 0x00000000ff197424 */ /* 0x000fe400078e00ff */
[----:B------:R-:W-:Y:S02]  /*2be0*/  IMAD.MOV.U32 R27, RZ, RZ, R51 ;  /* 0x000000ffff1b7224 */ /* 0x000fe400078e0033 */
[----:B------:R-:W-:Y:S05]  /*2bf0*/  RET.REL.NODEC R24 `(qqe_many_series_one_param_time_major_f32) ;  /* 0xffffffd418007950 */ /* 0x000fea0003c3ffff */
.L_x_34:
[----:B------:R-:W-:-:S00]  /*2c00*/  BRA `(.L_x_34) ;  /* 0xfffffffc00fc7947 */ /* 0x000fc0000383ffff */
[----:B------:R-:W-:-:S00]  /*2c10*/  NOP ;  /* 0x0000000000007918 */ /* 0x000fc00000000000 */
        /* <DEDUP_REMOVED lines=14> */
.L_x_71:


//--------------------- .text.qqe_batch_f32       --------------------------
	.section	.text.qqe_batch_f32,"ax",@progbits
	.align	128
        .global         qqe_batch_f32
        .type           qqe_batch_f32,@function
        .size           qqe_batch_f32,(.L_x_73 - qqe_batch_f32)
        .other          qqe_batch_f32,@"STO_CUDA_ENTRY STV_DEFAULT"
qqe_batch_f32:
.text.qqe_batch_f32:
[----:B------:R-:W-:Y:S08]  /*0000*/  LDC R1, c[0x0][0x37c] ;  /* 0x0000df00ff017b82 */ /* 0x000ff00000000800 */
[----:B------:R-:W0:Y:S01]  /*0010*/  S2UR UR6, SR_CTAID.Y ;  /* 0x00000000000679c3 */ /* 0x000e220000002600 */
[----:B------:R-:W0:Y:S02]  /*0020*/  LDCU UR4, c[0x0][0x3a4] ;  /* 0x00007480ff0477ac */ /* 0x000e240008000800 */
[----:B0-----:R-:W-:-:S06]  /*0030*/  UISETP.GE.AND UP0, UPT, UR6, UR4, UPT ;  /* 0x000000040600728c */ /* 0x001fcc000bf06270 */
[----:B------:R-:W-:-:S13]  /*0040*/  PLOP3.LUT P0, PT, PT, PT, UP0, 0x80, 0x8 ;  /* 0x000000000008781c */ /* 0x000fda0003f0f008 */
[----:B------:R-:W-:Y:S05]  /*0050*/  @P0 EXIT ;  /* 0x000000000000094d */ /* 0x000fea0003800000 */
[----:B------:R-:W0:Y:S01]  /*0060*/  S2R R7, SR_CTAID.Y ;  /* 0x0000000000077919 */ /* 0x000e220000002600 */
[----:B------:R-:W0:Y:S01]  /*0070*/  LDC.64 R2, c[0x0][0x388] ;  /* 0x0000e200ff027b82 */ /* 0x000e220000000a00 */
[----:B------:R-:W1:Y:S07]  /*0080*/  LDCU.64 UR18, c[0x0][0x358] ;  /* 0x00006b00ff1277ac */ /* 0x000e6e0008000a00 */
[----:B------:R-:W2:Y:S01]  /*0090*/  LDC.64 R4, c[0x0][0x390] ;  /* 0x0000e400ff047b82 */ /* 0x000ea20000000a00 */
[----:B0-----:R-:W-:-:S04]  /*00a0*/  IMAD.WIDE.U32 R2, R7, 0x4, R2 ;  /* 0x0000000407027825 */ /* 0x001fc800078e0002 */
[----:B--2---:R-:W-:Y:S02]  /*00b0*/  IMAD.WIDE.U32 R4, R7, 0x4, R4 ;  /* 0x0000000407047825 */ /* 0x004fe400078e0004 */
[----:B-1----:R-:W2:Y:S04]  /*00c0*/  LDG.E.CONSTANT R2, desc[UR18][R2.64] ;  /* 0x0000001202027981 */ /* 0x002ea8000c1e9900 */
[----:B------:R-:W3:Y:S01]  /*00d0*/  LDG.E.CONSTANT R4, desc[UR18][R4.64] ;  /* 0x0000001204047981 */ /* 0x000ee2000c1e9900 */
[----:B--2---:R-:W-:Y:S02]  /*00e0*/  R2UR UR21, R2 ;  /* 0x00000000021572ca */ /* 0x004fe400000e0000 */
[----:B---3--:R-:W-:-:S13]  /*00f0*/  R2UR UR22, R4 ;  /* 0x00000000041672ca */ /* 0x008fda00000e0000 */
[----:B------:R-:W-:-:S04]  /*0100*/  UISETP.LT.AND UP0, UPT, UR21, UR22, UPT ;  /* 0x000000161500728c */ /* 0x000fc8000bf01270 */
[----:B------:R-:W-:-:S04]  /*0110*/  USEL UR4, UR21, UR22, UP0 ;  /* 0x0000001615047287 */ /* 0x000fc80008000000 */
[----:B------:R-:W-:-:S06]  /*0120*/  UISETP.GE.AND UP0, UPT, UR4, 0x1, UPT ;  /* 0x000000010400788c */ /* 0x000fcc000bf06270 */
[----:B------:R-:W-:Y:S01]  /*0130*/  PLOP3.LUT P0, PT, PT, PT, UP0, 0x80, 0x8 ;  /* 0x000000000008781c */ /* 0x000fe20003f0f008 */
[----:B------:R-:W0:-:S12]  /*0140*/  LDCU.64 UR4, c[0x0][0x398] ;  /* 0x00007300ff0477ac */ /* 0x000e180008000a00 */
[----:B0-----:R-:W-:Y:S05]  /*0150*/  @!P0 EXIT ;  /* 0x000000000000894d */ /* 0x001fea0003800000 */
[----:B------:R-:W-:Y:S01]  /*0160*/  UIMAD.WIDE.U32 UR4, UR6, 0x4, UR4 ;  /* 0x00000004060478a5 */ /* 0x000fe2000f8e0004 */
[----:B------:R-:W0:Y:S01]  /*0170*/  LDC R9, c[0x0][0x3a0] ;  /* 0x0000e800ff097b82 */ /* 0x000e220000000800 */
[----:B------:R-:W1:Y:S01]  /*0180*/  S2R R7, SR_TID.X ;  /* 0x0000000000077919 */ /* 0x000e620000002100 */
[----:B------:R-:W2:Y:S03]  /*0190*/  LDCU UR10, c[0x0][0x3a8] ;  /* 0x00007500ff0a77ac */ /* 0x000ea60008000800 */
[----:B------:R-:W-:Y:S02]  /*01a0*/  IMAD.U32 R4, RZ, RZ, UR4 ;  /* 0x00000004ff047e24 */ /* 0x000fe4000f8e00ff */
[----:B------:R-:W-:Y:S01]  /*01b0*/  IMAD.U32 R5, RZ, RZ, UR5 ;  /* 0x00000005ff057e24 */ /* 0x000fe2000f8e00ff */
[----:B------:R-:W3:Y:S02]  /*01c0*/  S2UR UR8, SR_CTAID.X ;  /* 0x00000000000879c3 */ /* 0x000ee40000002500 */
[----:B------:R-:W4:Y:S02]  /*01d0*/  LDCU.64 UR4, c[0x0][0x3b0] ;  /* 0x00007600ff0477ac */ /* 0x000f240008000a00 */
[----:B------:R0:W5:Y:S01]  /*01e0*/  LDG.E.CONSTANT R4, desc[UR18][R4.64] ;  /* 0x0000001204047981 */ /* 0x000162000c1e9900 */
[----:B------:R-:W-:Y:S03]  /*01f0*/  BSSY.RECONVERGENT B0, `(.L_x_35) ;  /* 0x000001c000007945 */ /* 0x000fe60003800200 */
[----:B------:R-:W3:Y:S01]  /*0200*/  LDC R8, c[0x0][0x360] ;  /* 0x0000d800ff087b82 */ /* 0x000ee20000000800 */
[----:B--2---:R-:W-:-:S04]  /*0210*/  UIADD3 UR12, UPT, UPT, UR21, UR10, URZ ;  /* 0x0000000a150c7290 */ /* 0x004fc8000fffe0ff */
[----:B------:R-:W-:Y:S01]  /*0220*/  UIADD3 UR20, UPT, UPT, UR22, UR12, URZ ;  /* 0x0000000c16147290 */ /* 0x000fe2000fffe0ff */
[----:B0-----:R-:W-:-:S03]  /*0230*/  R2UR UR7, R9 ;  /* 0x00000000090772ca */ /* 0x001fc600000e0000 */
[----:B------:R-:W-:Y:S01]  /*0240*/  UIADD3 UR17, UPT, UPT, UR20, -0x2, URZ ;  /* 0xfffffffe14117890 */ /* 0x000fe2000fffe0ff */
[----:B-1----:R-:W-:-:S05]  /*0250*/  ISETP.NE.AND P1, PT, R7, RZ, PT ;  /* 0x000000ff0700720c */ /* 0x002fca0003f25270 */
[----:B------:R-:W-:-:S04]  /*0260*/  VIMNMX R0, PT, PT, R9, UR17, PT ;  /* 0x0000001109007c48 */ /* 0x000fc8000bfe0100 */
[----:B------:R-:W-:Y:S01]  /*0270*/  UIMAD UR6, UR6, UR7, URZ ;  /* 0x00000007060672a4 */ /* 0x000fe2000f8e02ff */
[----:B---3--:R-:W-:-:S03]  /*0280*/  IMAD R3, R8, UR8, R7 ;  /* 0x0000000808037c24 */ /* 0x008fc6000f8e0207 */
[----:B------:R-:W-:Y:S02]  /*0290*/  USHF.L.U32 UR6, UR6, 0x1, URZ ;  /* 0x0000000106067899 */ /* 0x000fe400080006ff */
[----:B------:R-:W-:Y:S02]  /*02a0*/  ISETP.GE.AND P0, PT, R3, R0, PT ;  /* 0x000000000300720c */ /* 0x000fe40003f06270 */
[----:B----4-:R-:W-:-:S04]  /*02b0*/  UIMAD.WIDE UR4, UR6, 0x4, UR4 ;  /* 0x00000004060478a5 */ /* 0x010fc8000f8e0204 */
[----:B------:R-:W-:-:S07]  /*02c0*/  UIMAD.WIDE UR6, UR7, 0x4, UR4 ;  /* 0x00000004070678a5 */ /* 0x000fce000f8e0204 */
[----:B------:R-:W-:Y:S05]  /*02d0*/  @P0 BRA `(.L_x_36) ;  /* 0x0000000000340947 */ /* 0x000fea0003800000 */
[----:B------:R-:W0:Y:S01]  /*02e0*/  LDCU UR8, c[0x0][0x370] ;  /* 0x00006e00ff0877ac */ /* 0x000e220008000800 */
[----:B------:R-:W-:Y:S02]  /*02f0*/  IMAD.MOV.U32 R5, RZ, RZ, R3 ;  /* 0x000000ffff057224 */ /* 0x000fe400078e0003 */
[----:B------:R-:W-:Y:S02]  /*0300*/  IMAD.MOV.U32 R11, RZ, RZ, 0x7fc00000 ;  /* 0x7fc00000ff0b7424 */ /* 0x000fe400078e00ff */
[----:B0-----:R-:W-:-:S07]  /*0310*/  IMAD R8, R8, UR8, RZ ;  /* 0x0000000808087c24 */ /* 0x001fce000f8e02ff */
.L_x_37:
[----:B------:R-:W-:Y:S02]  /*0320*/  IMAD.MOV.U32 R2, RZ, RZ, 0x4 ;  /* 0x00000004ff027424 */ /* 0x000fe400078e00ff */
[----:B------:R-:W-:Y:S02]  /*0330*/  IMAD.MOV.U32 R6, RZ, RZ, 0x4 ;  /* 0x00000004ff067424 */ /* 0x000fe400078e00ff */
[----:B------:R-:W-:-:S04]  /*0340*/  IMAD.WIDE R2, R5, R2, UR4 ;  /* 0x0000000405027e25 */ /* 0x000fc8000f8e0202 */
[----:B------:R-:W-:Y:S01]  /*0350*/  IMAD.WIDE R6, R5, R6, UR6 ;  /* 0x0000000605067e25 */ /* 0x000fe2000f8e0206 */
[----:B------:R0:W-:Y:S01]  /*0360*/  STG.E desc[UR18][R2.64], R11 ;  /* 0x0000000b02007986 */ /* 0x0001e2000c101912 */
[----:B------:R-:W-:-:S03]  /*0370*/  IADD3 R5, PT, PT, R8, R5, RZ ;  /* 0x0000000508057210 */ /* 0x000fc60007ffe0ff */
[----:B------:R0:W-:Y:S01]  /*0380*/  STG.E desc[UR18][R6.64], R11 ;  /* 0x0000000b06007986 */ /* 0x0001e2000c101912 */
[----:B------:R-:W-:-:S13]  /*0390*/  ISETP.GE.AND P0, PT, R5, R0, PT ;  /* 0x000000000500720c */ /* 0x000fda0003f06270 */
[----:B0-----:R-:W-:Y:S05]  /*03a0*/  @!P0 BRA `(.L_x_37) ;  /* 0xfffffffc00dc8947 */ /* 0x001fea000383ffff */
.L_x_36:
[----:B------:R-:W-:Y:S05]  /*03b0*/  BSYNC.RECONVERGENT B0 ;  /* 0x0000000000007941 */ /* 0x000fea0003800200 */
.L_x_35:
[----:B------:R-:W-:Y:S06]  /*03c0*/  BAR.SYNC.DEFER_BLOCKING 0x0 ;  /* 0x0000000000007b1d */ /* 0x000fec0000010000 */
[----:B------:R-:W-:Y:S05]  /*03d0*/  @P1 EXIT ;  /* 0x000000000000194d */ /* 0x000fea0003800000 */
[----:B------:R-:W-:Y:S01]  /*03e0*/  UISETP.LT.AND UP0, UPT, UR12, UR10, UPT ;  /* 0x0000000a0c00728c */ /* 0x000fe2000bf01270 */
[----:B------:R-:W-:-:S03]  /*03f0*/  ISETP.GE.AND P0, PT, R9, 0x1, PT ;  /* 0x000000010900780c */ /* 0x000fc60003f06270 */
[----:B------:R-:W-:-:S06]  /*0400*/  USEL UR8, UR12, UR10, !UP0 ;  /* 0x0000000a0c087287 */ /* 0x000fcc000c000000 */
[----:B------:R-:W-:-:S13]  /*0410*/  ISETP.LE.OR P0, PT, R9, UR8, !P0 ;  /* 0x0000000809007c0c */ /* 0x000fda000c703670 */
[----:B------:R-:W-:Y:S05]  /*0420*/  @P0 EXIT ;  /* 0x000000000000094d */ /* 0x000fea0003800000 */
[----:B------:R-:W-:Y:S01]  /*0430*/  IMAD.MOV.U32 R0, RZ, RZ, 0x1 ;  /* 0x00000001ff007424 */ /* 0x000fe200078e00ff */
[----:B------:R-:W-:Y:S02]  /*0440*/  CS2R R20, SRZ ;  /* 0x0000000000147805 */ /* 0x000fe4000001ff00 */
[----:B------:R-:W-:Y:S02]  /*0450*/  CS2R R36, SRZ ;  /* 0x0000000000247805 */ /* 0x000fe4000001ff00 */
[----:B------:R-:W-:-:S04]  /*0460*/  VIADDMNMX R0, R9, -R0, UR12, PT ;  /* 0x0000000c09007e46 */ /* 0x000fc8000b800900 */
[----:B------:R-:W-:-:S13]  /*0470*/  ISETP.GT.AND P0, PT, R0, UR10, PT ;  /* 0x0000000a00007c0c */ /* 0x000fda000bf04270 */
[----:B------:R-:W-:Y:S05]  /*0480*/  @!P0 BRA `(.L_x_38) ;  /* 0x0000000000748947 */ /* 0x000fea0003800000 */
[----:B------:R-:W0:Y:S01]  /*0490*/  LDCU.64 UR8, c[0x0][0x380] ;  /* 0x00007000ff0877ac */ /* 0x000e220008000a00 */
[----:B------:R-:W1:Y:S01]  /*04a0*/  LDC.64 R10, c[0x0][0x380] ;  /* 0x0000e000ff0a7b82 */ /* 0x000e620000000a00 */
[----:B0-----:R-:W-:-:S06]  /*04b0*/  UIMAD.WIDE UR8, UR10, 0x4, UR8 ;  /* 0x000000040a0878a5 */ /* 0x001fcc000f8e0208 */
[----:B------:R-:W-:Y:S02]  /*04c0*/  IMAD.U32 R2, RZ, RZ, UR8 ;  /* 0x00000008ff027e24 */ /* 0x000fe4000f8e00ff */
[----:B------:R-:W-:-:S05]  /*04d0*/  IMAD.U32 R3, RZ, RZ, UR9 ;  /* 0x00000009ff037e24 */ /* 0x000fca000f8e00ff */
[----:B------:R0:W5:Y:S01]  /*04e0*/  LDG.E.CONSTANT R5, desc[UR18][R2.64] ;  /* 0x0000001202057981 */ /* 0x000162000c1e9900 */
[----:B------:R-:W2:Y:S01]  /*04f0*/  LDCU UR8, c[0x0][0x3a8] ;  /* 0x00007500ff0877ac */ /* 0x000ea20008000800 */
[----:B------:R-:W-:Y:S02]  /*0500*/  CS2R R36, SRZ ;  /* 0x0000000000247805 */ /* 0x000fe4000001ff00 */
[----:B------:R-:W-:Y:S01]  /*0510*/  CS2R R20, SRZ ;  /* 0x0000000000147805 */ /* 0x000fe2000001ff00 */
[----:B012---:R-:W-:-:S07]  /*0520*/  IMAD.U32 R13, RZ, RZ, UR8 ;  /* 0x00000008ff0d7e24 */ /* 0x007fce000f8e00ff */
.L_x_39:
[----:B------:R-:W-:-:S05]  /*0530*/  IMAD.WIDE R2, R13, 0x4, R10 ;  /* 0x000000040d027825 */ /* 0x000fca00078e020a */
[----:B------:R-:W2:Y:S01]  /*0540*/  LDG.E.CONSTANT R12, desc[UR18][R2.64+0x4] ;  /* 0x00000412020c7981 */ /* 0x000ea2000c1e9900 */
[----:B-----5:R-:W-:Y:S08]  /*0550*/  F2F.F64.F32 R8, R5 ;  /* 0x0000000500087310 */ /* 0x020ff00000201800 */
[----:B--2---:R-:W0:Y:S02]  /*0560*/  F2F.F64.F32 R6, R12 ;  /* 0x0000000c00067310 */ /* 0x004e240000201800 */
[----:B0-----:R-:W-:-:S08]  /*0570*/  DADD R8, R6, -R8 ;  /* 0x0000000006087229 */ /* 0x001fd00000000808 */
[----:B------:R-:W-:-:S14]  /*0580*/  DSETP.NE.AND P0, PT, |R8|, +INF , PT ;  /* 0x7ff000000800742a */ /* 0x000fdc0003f05200 */
[----:B------:R-:W-:Y:S05]  /*0590*/  @!P0 EXIT ;  /* 0x000000000000894d */ /* 0x000fea0003800000 */
[C---:B------:R-:W-:Y:S01]  /*05a0*/  DADD R2, R8.reuse, R20 ;  /* 0x0000000008027229 */ /* 0x040fe20000000014 */
[----:B------:R-:W-:Y:S01]  /*05b0*/  VIADD R13, R13, 0x1 ;  /* 0x000000010d0d7836 */ /* 0x000fe20000000000 */
[C---:B------:R-:W-:Y:S01]  /*05c0*/  DSETP.GT.AND P0, PT, R8.reuse, RZ, PT ;  /* 0x000000ff0800722a */ /* 0x040fe20003f04000 */
[----:B------:R-:W-:Y:S01]  /*05d0*/  IMAD.MOV.U32 R5, RZ, RZ, R12 ;  /* 0x000000ffff057224 */ /* 0x000fe200078e000c */
[C---:B------:R-:W-:Y:S02]  /*05e0*/  DADD R6, -R8.reuse, R36 ;  /* 0x0000000008067229 */ /* 0x040fe40000000124 */
[----:B------:R-:W-:-:S04]  /*05f0*/  DSETP.GEU.AND P1, PT, R8, RZ, PT ;  /* 0x000000ff0800722a */ /* 0x000fc80003f2e000 */
[----:B------:R-:W-:Y:S02]  /*0600*/  FSEL R20, R20, R2, !P0 ;  /* 0x0000000214147208 */ /* 0x000fe40004000000 */
[----:B------:R-:W-:Y:S02]  /*0610*/  FSEL R21, R21, R3, !P0 ;  /* 0x0000000315157208 */ /* 0x000fe40004000000 */
[----:B------:R-:W-:Y:S02]  /*0620*/  ISETP.NE.AND P0, PT, R13, R0, PT ;  /* 0x000000000d00720c */ /* 0x000fe40003f05270 */
[----:B------:R-:W-:Y:S02]  /*0630*/  FSEL R36, R6, R36, !P1 ;  /* 0x0000002406247208 */ /* 0x000fe40004800000 */
[----:B------:R-:W-:-:S09]  /*0640*/  FSEL R37, R7, R37, !P1 ;  /* 0x0000002507257208 */ /* 0x000fd20004800000 */
[----:B------:R-:W-:Y:S05]  /*0650*/  @P0 BRA `(.L_x_39) ;  /* 0xfffffffc00b40947 */ /* 0x000fea000383ffff */
.L_x_38:
[----:B------:R-:W0:Y:S08]  /*0660*/  I2F.F64.U32 R2, UR21 ;  /* 0x0000001500027d12 */ /* 0x000e300008201800 */
[----:B0-----:R-:W0:Y:S01]  /*0670*/  MUFU.RCP64H R7, R3 ;  /* 0x0000000300077308 */ /* 0x001e220000001800 */
[----:B------:R-:W-:-:S04]  /*0680*/  IADD3 R6, PT, PT, R3, 0x300402, RZ ;  /* 0x0030040203067810 */ /* 0x000fc80007ffe0ff */
[----:B------:R-:W-:Y:S02]  /*0690*/  FSETP.GEU.AND P0, PT, |R6|, 5.8789094863358348022e-39, PT ;  /* 0x004004020600780b */ /* 0x000fe40003f0e200 */
[----:B0-----:R-:W-:-:S08]  /*06a0*/  DFMA R8, -R2, R6, 1 ;  /* 0x3ff000000208742b */ /* 0x001fd00000000106 */
[----:B------:R-:W-:-:S08]  /*06b0*/  DFMA R8, R8, R8, R8 ;  /* 0x000000080808722b */ /* 0x000fd00000000008 */
[----:B------:R-:W-:-:S08]  /*06c0*/  DFMA R8, R6, R8, R6 ;  /* 0x000000080608722b */ /* 0x000fd00000000006 */
[----:B------:R-:W-:-:S08]  /*06d0*/  DFMA R10, -R2, R8, 1 ;  /* 0x3ff00000020a742b */ /* 0x000fd00000000108 */
[----:B------:R-:W-:Y:S01]  /*06e0*/  DFMA R8, R8, R10, R8 ;  /* 0x0000000a0808722b */ /* 0x000fe20000000008 */
[----:B------:R-:W-:Y:S10]  /*06f0*/  @P0 BRA `(.L_x_40) ;  /* 0x0000000000100947 */ /* 0x000ff40003800000 */
[----:B------:R-:W-:-:S05]  /*0700*/  LOP3.LUT R0, R3, 0x7fffffff, RZ, 0xc0, !PT ;  /* 0x7fffffff03007812 */ /* 0x000fca00078ec0ff */
[----:B------:R-:W-:Y:S01]  /*0710*/  VIADD R8, R0, 0xfff00000 ;  /* 0xfff0000000087836 */ /* 0x000fe20000000000 */
[----:B------:R-:W-:-:S07]  /*0720*/  MOV R0, 0x740 ;  /* 0x0000074000007802 */ /* 0x000fce0000000f00 */
[----:B-----5:R-:W-:Y:S05]  /*0730*/  CALL.REL.NOINC `($__internal_2_$__cuda_sm20_dblrcp_rn_slowpath_v3) ;  /* 0x0000001c00a07944 */ /* 0x020fea0003c00000 */
.L_x_40:
[C---:B------:R-:W-:Y:S01]  /*0740*/  DMUL R20, R8.reuse, R20 ;  /* 0x0000001408147228 */ /* 0x040fe20000000000 */
[----:B------:R-:W-:Y:S01]  /*0750*/  IMAD.MOV.U32 R10, RZ, RZ, 0x0 ;  /* 0x00000000ff0a7424 */ /* 0x000fe200078e00ff */
[C---:B------:R-:W-:Y:S01]  /*0760*/  DMUL R36, R8.reuse, R36 ;  /* 0x0000002408247228 */ /* 0x040fe20000000000 */
[----:B------:R-:W-:Y:S01]  /*0770*/  IMAD.MOV.U32 R11, RZ, RZ, 0x40490000 ;  /* 0x40490000ff0b7424 */ /* 0x000fe200078e00ff */
[----:B------:R-:W-:-:S06]  /*0780*/  DADD R18, -R8, 1 ;  /* 0x3ff0000008127429 */ /* 0x000fcc0000000100 */
        /* <DEDUP_REMOVED lines=18> */
[----:B------:R-:W-:-:S07]  /*08b0*/  MOV R0, 0x8d0 ;  /* 0x000008d000007802 */ /* 0x000fce0000000f00 */
[----:B-----5:R-:W-:Y:S05]  /*08c0*/  CALL.REL.NOINC `($__internal_3_$__cuda_sm20_div_rn_f64_full) ;  /* 0x0000001c00dc7944 */ /* 0x020fea0003c00000 */
[----:B------:R-:W-:Y:S02]  /*08d0*/  IMAD.MOV.U32 R10, RZ, RZ, R30 ;  /* 0x000000ffff0a7224 */ /* 0x000fe400078e001e */
[----:B------:R-:W-:-:S07]  /*08e0*/  IMAD.MOV.U32 R11, RZ, RZ, R31 ;  /* 0x000000ffff0b7224 */ /* 0x000fce00078e001f */
.L_x_41:
[----:B------:R-:W-:Y:S01]  /*08f0*/  UIADD3 UR8, UPT, UPT, UR22, 0x1, URZ ;  /* 0x0000000116087890 */ /* 0x000fe2000fffe0ff */
[----:B------:R-:W-:Y:S01]  /*0900*/  MOV R2, 0x1 ;  /* 0x0000000100027802 */ /* 0x000fe20000000f00 */
[----:B------:R-:W-:Y:S01]  /*0910*/  IMAD.U32 R0, RZ, RZ, UR17 ;  /* 0x00000011ff007e24 */ /* 0x000fe2000f8e00ff */
[----:B------:R-:W0:Y:S01]  /*0920*/  F2F.F32.F64 R5, R10 ;  /* 0x0000000a00057310 */ /* 0x000e220000301000 */
[----:B------:R-:W-:-:S03]  /*0930*/  UIMAD.WIDE UR24, UR12, 0x4, UR4 ;  /* 0x000000040c1878a5 */ /* 0x000fc6000f8e0204 */
[----:B------:R-:W-:-:S03]  /*0940*/  ISETP.GT.AND P0, PT, R0, UR12, PT ;  /* 0x0000000c00007c0c */ /* 0x000fc6000bf04270 */
[----:B------:R-:W-:Y:S01]  /*0950*/  IMAD.U32 R14, RZ, RZ, UR24 ;  /* 0x00000018ff0e7e24 */ /* 0x000fe2000f8e00ff */
[----:B------:R-:W1:Y:S01]  /*0960*/  I2F.F64.U32 R24, UR8 ;  /* 0x0000000800187d12 */ /* 0x000e620008201800 */
[----:B------:R-:W-:Y:S01]  /*0970*/  UIMAD.WIDE UR8, UR12, 0x4, UR6 ;  /* 0x000000040c0878a5 */ /* 0x000fe2000f8e0206 */
[----:B------:R-:W-:-:S05]  /*0980*/  IMAD.U32 R15, RZ, RZ, UR25 ;  /* 0x00000019ff0f7e24 */ /* 0x000fca000f8e00ff */
[----:B------:R-:W-:Y:S01]  /*0990*/  IMAD.U32 R16, RZ, RZ, UR8 ;  /* 0x00000008ff107e24 */ /* 0x000fe2000f8e00ff */
[----:B0-----:R0:W-:Y:S01]  /*09a0*/  STG.E desc[UR18][R14.64], R5 ;  /* 0x000000050e007986 */ /* 0x0011e2000c101912 */
[----:B------:R-:W-:-:S05]  /*09b0*/  IMAD.U32 R17, RZ, RZ, UR9 ;  /* 0x00000009ff117e24 */ /* 0x000fca000f8e00ff */
[----:B------:R0:W-:Y:S01]  /*09c0*/  @!P0 STG.E desc[UR18][R16.64], R5 ;  /* 0x0000000510008986 */ /* 0x0001e2000c101912 */
[----:B-1----:R-:W1:Y:S02]  /*09d0*/  MUFU.RCP64H R3, R25 ;  /* 0x0000001900037308 */ /* 0x002e640000001800 */
[----:B-1----:R-:W-:-:S08]  /*09e0*/  DFMA R6, -R24, R2, 1 ;  /* 0x3ff000001806742b */ /* 0x002fd00000000102 */
[----:B------:R-:W-:-:S08]  /*09f0*/  DFMA R6, R6, R6, R6 ;  /* 0x000000060606722b */ /* 0x000fd00000000006 */
[----:B------:R-:W-:-:S08]  /*0a00*/  DFMA R6, R2, R6, R2 ;  /* 0x000000060206722b */ /* 0x000fd00000000002 */
[----:B------:R-:W-:-:S08]  /*0a10*/  DFMA R2, -R24, R6, 1 ;  /* 0x3ff000001802742b */ /* 0x000fd00000000106 */
[----:B------:R-:W-:-:S08]  /*0a20*/  DFMA R2, R6, R2, R6 ;  /* 0x000000020602722b */ /* 0x000fd00000000006 */
[----:B------:R-:W-:-:S08]  /*0a30*/  DMUL R6, R2, 2 ;  /* 0x4000000002067828 */ /* 0x000fd00000000000 */
[----:B------:R-:W-:-:S08]  /*0a40*/  DFMA R12, -R24, R6, 2 ;  /* 0x40000000180c742b */ /* 0x000fd00000000106 */
[----:B------:R-:W-:-:S10]  /*0a50*/  DFMA R2, R2, R12, R6 ;  /* 0x0000000c0202722b */ /* 0x000fd40000000006 */
[----:B------:R-:W-:-:S05]  /*0a60*/  FFMA R0, RZ, R25, R3 ;  /* 0x00000019ff007223 */ /* 0x000fca0000000003 */
[----:B------:R-:W-:-:S13]  /*0a70*/  FSETP.GT.AND P0, PT, |R0|, 1.469367938527859385e-39, PT ;  /* 0x001000000000780b */ /* 0x000fda0003f04200 */
[----:B0-----:R-:W-:Y:S05]  /*0a80*/  @P0 BRA `(.L_x_42) ;  /* 0x0000000000180947 */ /* 0x001fea0003800000 */
[----:B------:R-:W-:Y:S01]  /*0a90*/  IMAD.MOV.U32 R26, RZ, RZ, RZ ;  /* 0x000000ffff1a7224 */ /* 0x000fe200078e00ff */
[----:B------:R-:W-:Y:S02]  /*0aa0*/  MOV R27, 0x40000000 ;  /* 0x40000000001b7802 */ /* 0x000fe40000000f00 */
[----:B------:R-:W-:-:S07]  /*0ab0*/  MOV R0, 0xad0 ;  /* 0x00000ad000007802 */ /* 0x000fce0000000f00 */
[----:B-----5:R-:W-:Y:S05]  /*0ac0*/  CALL.REL.NOINC `($__internal_3_$__cuda_sm20_div_rn_f64_full) ;  /* 0x0000001c005c7944 */ /* 0x020fea0003c00000 */
[----:B------:R-:W-:Y:S02]  /*0ad0*/  IMAD.MOV.U32 R2, RZ, RZ, R30 ;  /* 0x000000ffff027224 */ /* 0x000fe400078e001e */
[----:B------:R-:W-:-:S07]  /*0ae0*/  IMAD.MOV.U32 R3, RZ, RZ, R31 ;  /* 0x000000ffff037224 */ /* 0x000fce00078e001f */
.L_x_42:
[----:B------:R-:W0:Y:S01]  /*0af0*/  LDCU UR10, c[0x0][0x3a0] ;  /* 0x00007400ff0a77ac */ /* 0x000e220008000800 */
[----:B------:R-:W-:-:S04]  /*0b00*/  UIADD3 UR13, UPT, UPT, UR12, 0x1, URZ ;  /* 0x000000010c0d7890 */ /* 0x000fc8000fffe0ff */
[----:B0-----:R-:W-:-:S06]  /*0b10*/  UISETP.GE.AND UP0, UPT, UR13, UR10, UPT ;  /* 0x0000000a0d00728c */ /* 0x001fcc000bf06270 */
[----:B------:R-:W-:-:S13]  /*0b20*/  PLOP3.LUT P0, PT, PT, PT, UP0, 0x80, 0x8 ;  /* 0x000000000008781c */ /* 0x000fda0003f0f008 */
[----:B------:R-:W-:Y:S05]  /*0b30*/  @P0 EXIT ;  /* 0x000000000000094d */ /* 0x000fea0003800000 */
[----:B------:R-:W0:Y:S01]  /*0b40*/  LDCU UR11, c[0x0][0x3a8] ;  /* 0x00007500ff0b77ac */ /* 0x000e220008000800 */
[----:B------:R-:W-:Y:S02]  /*0b50*/  CS2R R12, SRZ ;  /* 0x00000000000c7805 */ /* 0x000fe4000001ff00 */
[----:B------:R-:W-:Y:S01]  /*0b60*/  CS2R R14, SRZ ;  /* 0x00000000000e7805 */ /* 0x000fe2000001ff00 */
[--C-:B------:R-:W-:Y:S01]  /*0b70*/  IMAD.MOV.U32 R34, RZ, RZ, R10.reuse ;  /* 0x000000ffff227224 */ /* 0x100fe200078e000a */
[----:B------:R-:W-:Y:S01]  /*0b80*/  UIMAD.WIDE UR8, UR22, 0x4, UR8 ;  /* 0x00000004160878a5 */ /* 0x000fe2000f8e0208 */
[--C-:B------:R-:W-:Y:S01]  /*0b90*/  IMAD.MOV.U32 R35, RZ, RZ, R11.reuse ;  /* 0x000000ffff237224 */ /* 0x100fe200078e000b */
[----:B------:R-:W-:Y:S01]  /*0ba0*/  UMOV UR14, UR13 ;  /* 0x0000000d000e7c82 */ /* 0x000fe20008000000 */
[----:B------:R-:W-:Y:S01]  /*0bb0*/  IMAD.MOV.U32 R16, RZ, RZ, R10 ;  /* 0x000000ffff107224 */ /* 0x000fe200078e000a */
[----:B------:R-:W-:Y:S01]  /*0bc0*/  UMOV UR15, UR12 ;  /* 0x0000000c000f7c82 */ /* 0x000fe20008000000 */
[----:B------:R-:W-:Y:S01]  /*0bd0*/  IMAD.MOV.U32 R17, RZ, RZ, R11 ;  /* 0x000000ffff117224 */ /* 0x000fe200078e000b */
[----:B0-----:R-:W-:-:S04]  /*0be0*/  UIADD3 UR10, UPT, UPT, UR11, UR21, -UR10 ;  /* 0x000000150b0a7290 */ /* 0x001fc8000fffe80a */
[----:B------:R-:W-:-:S04]  /*0bf0*/  ULOP3.LUT UR10, UR10, 0x1, URZ, 0xc0, !UPT ;  /* 0x000000010a0a7892 */ /* 0x000fc8000f8ec0ff */
[----:B------:R-:W-:-:S09]  /*0c00*/  UISETP.NE.U32.AND UP0, UPT, UR10, 0x1, UPT ;  /* 0x000000010a00788c */ /* 0x000fd2000bf05070 */
[----:B------:R-:W-:Y:S05]  /*0c10*/  BRA.U !UP0, `(.L_x_43) ;  /* 0x0000000508c07547 */ /* 0x000fea000b800000 */
[----:B------:R-:W0:Y:S02]  /*0c20*/  LDCU.64 UR10, c[0x0][0x380] ;  /* 0x00007000ff0a77ac */ /* 0x000e240008000a00 */
[----:B0-----:R-:W-:-:S06]  /*0c30*/  UIMAD.WIDE UR10, UR12, 0x4, UR10 ;  /* 0x000000040c0a78a5 */ /* 0x001fcc000f8e020a */
[----:B------:R-:W-:Y:S01]  /*0c40*/  MOV R14, UR10 ;  /* 0x0000000a000e7c02 */ /* 0x000fe20008000f00 */
[----:B------:R-:W-:-:S05]  /*0c50*/  IMAD.U32 R15, RZ, RZ, UR11 ;  /* 0x0000000bff0f7e24 */ /* 0x000fca000f8e00ff */
[----:B------:R-:W2:Y:S04]  /*0c60*/  LDG.E.CONSTANT R0, desc[UR18][R14.64+0x4] ;  /* 0x000004120e007981 */ /* 0x000ea8000c1e9900 */
[----:B------:R-:W3:Y:S01]  /*0c70*/  LDG.E.CONSTANT R5, desc[UR18][R14.64] ;  /* 0x000000120e057981 */ /* 0x000ee2000c1e9900 */
[----:B--2---:R-:W-:Y:S08]  /*0c80*/  F2F.F64.F32 R6, R0 ;  /* 0x0000000000067310 */ /* 0x004ff00000201800 */
[----:B---3--:R-:W0:Y:S02]  /*0c90*/  F2F.F64.F32 R12, R5 ;  /* 0x00000005000c7310 */ /* 0x008e240000201800 */
[----:B0-----:R-:W-:-:S08]  /*0ca0*/  DADD R6, R6, -R12 ;  /* 0x0000000006067229 */ /* 0x001fd0000000080c */
[--C-:B------:R-:W-:Y:S02]  /*0cb0*/  DSETP.MAX.AND P1, P2, RZ, R6.reuse, PT ;  /* 0x00000006ff00722a */ /* 0x100fe40003a2f000 */
[----:B------:R-:W-:Y:S01]  /*0cc0*/  DADD R12, -RZ, -R6 ;  /* 0x00000000ff0c7229 */ /* 0x000fe20000000906 */
[----:B------:R-:W-:Y:S01]  /*0cd0*/  IMAD.MOV.U32 R17, RZ, RZ, R6 ;  /* 0x000000ffff117224 */ /* 0x000fe200078e0006 */
[----:B------:R-:W-:Y:S01]  /*0ce0*/  DSETP.GEU.AND P0, PT, R6, RZ, PT ;  /* 0x000000ff0600722a */ /* 0x000fe20003f0e000 */
[----:B------:R-:W-:-:S05]  /*0cf0*/  IMAD.MOV.U32 R6, RZ, RZ, RZ ;  /* 0x000000ffff067224 */ /* 0x000fca00078e00ff */
[----:B------:R-:W-:Y:S02]  /*0d00*/  FSEL R23, R6, R7, P1 ;  /* 0x0000000706177208 */ /* 0x000fe40000800000 */
[----:B------:R-:W-:Y:S02]  /*0d10*/  FSEL R12, R12, RZ, !P0 ;  /* 0x000000ff0c0c7208 */ /* 0x000fe40004000000 */
[----:B------:R-:W-:Y:S02]  /*0d20*/  @P2 LOP3.LUT R23, R7, 0x80000, RZ, 0xfc, !PT ;  /* 0x0008000007172812 */ /* 0x000fe400078efcff */
[----:B------:R-:W-:Y:S02]  /*0d30*/  FSEL R13, R13, RZ, !P0 ;  /* 0x000000ff0d0d7208 */ /* 0x000fe40004000000 */
[----:B------:R-:W-:Y:S01]  /*0d40*/  SEL R6, R6, R17, P1 ;  /* 0x0000001106067207 */ /* 0x000fe20000800000 */
[----:B------:R-:W-:-:S03]  /*0d50*/  IMAD.MOV.U32 R7, RZ, RZ, R23 ;  /* 0x000000ffff077224 */ /* 0x000fc600078e0017 */
[----:B------:R-:W-:-:S03]  /*0d60*/  DMUL R12, R8, R12 ;  /* 0x0000000c080c7228 */ /* 0x000fc60000000000 */
[----:B------:R-:W-:-:S05]  /*0d70*/  DMUL R6, R6, R8 ;  /* 0x0000000806067228 */ /* 0x000fca0000000000 */
[----:B------:R-:W-:Y:S02]  /*0d80*/  DFMA R36, R18, R36, R12 ;  /* 0x000000241224722b */ /* 0x000fe4000000000c */
[----:B------:R-:W-:Y:S02]  /*0d90*/  DADD R12, -R2, 1 ;  /* 0x3ff00000020c7429 */ /* 0x000fe40000000100 */
[----:B------:R-:W-:Y:S01]  /*0da0*/  DFMA R20, R18, R20, R6 ;  /* 0x000000141214722b */ /* 0x000fe20000000006 */
[----:B------:R-:W-:Y:S02]  /*0db0*/  IMAD.MOV.U32 R6, RZ, RZ, 0x0 ;  /* 0x00000000ff067424 */ /* 0x000fe400078e00ff */
[----:B------:R-:W-:-:S05]  /*0dc0*/  IMAD.MOV.U32 R7, RZ, RZ, 0x40490000 ;  /* 0x40490000ff077424 */ /* 0x000fca00078e00ff */
[----:B------:R-:W-:-:S08]  /*0dd0*/  DADD R24, R20, R36 ;  /* 0x0000000014187229 */ /* 0x000fd00000000024 */
[----:B------:R-:W-:-:S14]  /*0de0*/  DSETP.NEU.AND P0, PT, R24, RZ, PT ;  /* 0x000000ff1800722a */ /* 0x000fdc0003f0d000 */
[----:B------:R-:W-:Y:S05]  /*0df0*/  @!P0 BRA `(.L_x_44) ;  /* 0x00000000004c8947 */ /* 0x000fea0003800000 */
[----:B------:R-:W0:Y:S01]  /*0e00*/  MUFU.RCP64H R7, R25 ;  /* 0x0000001900077308 */ /* 0x000e220000001800 */
[----:B------:R-:W-:Y:S01]  /*0e10*/  MOV R6, 0x1 ;  /* 0x0000000100067802 */ /* 0x000fe20000000f00 */
        /* <DEDUP_REMOVED lines=17> */
.L_x_44:
[----:B------:R-:W-:Y:S01]  /*0f30*/  DMUL R14, R6, R2 ;  /* 0x00000002060e7228 */ /* 0x000fe20000000000 */
[----:B------:R-:W-:Y:S01]  /*0f40*/  UISETP.GT.AND UP0, UPT, UR22, 0x1, UPT ;  /* 0x000000011600788c */ /* 0x000fe2000bf04270 */
[C---:B------:R-:W-:Y:S01]  /*0f50*/  DADD R6, R10.reuse, R6 ;  /* 0x000000000a067229 */ /* 0x040fe20000000006 */
[----:B------:R-:W-:Y:S02]  /*0f60*/  IMAD.U32 R18, RZ, RZ, UR24 ;  /* 0x00000018ff127e24 */ /* 0x000fe4000f8e00ff */
[----:B------:R-:W-:Y:S02]  /*0f70*/  IMAD.U32 R19, RZ, RZ, UR25 ;  /* 0x00000019ff137e24 */ /* 0x000fe4000f8e00ff */
[----:B------:R-:W-:Y:S01]  /*0f80*/  PLOP3.LUT P0, PT, PT, PT, UP0, 0x80, 0x8 ;  /* 0x000000000008781c */ /* 0x000fe20003f0f008 */
[----:B------:R-:W-:Y:S01]  /*0f90*/  DFMA R12, R10, R12, R14 ;  /* 0x0000000c0a0c722b */ /* 0x000fe2000000000e */
[----:B------:R-:W-:Y:S01]  /*0fa0*/  UISETP.NE.AND UP0, UPT, UR13, UR17, UPT ;  /* 0x000000110d00728c */ /* 0x000fe2000bf05270 */
[----:B------:R-:W-:Y:S01]  /*0fb0*/  DMUL R6, R6, 0.5 ;  /* 0x3fe0000006067828 */ /* 0x000fe20000000000 */
[----:B------:R-:W-:-:S09]  /*0fc0*/  CS2R R14, SRZ ;  /* 0x00000000000e7805 */ /* 0x000fd2000001ff00 */
[C---:B------:R-:W-:Y:S02]  /*0fd0*/  FSEL R34, R6.reuse, R12, P0 ;  /* 0x0000000c06227208 */ /* 0x040fe40000000000 */
[C---:B------:R-:W-:Y:S02]  /*0fe0*/  FSEL R35, R7.reuse, R13, P0 ;  /* 0x0000000d07237208 */ /* 0x040fe40000000000 */
[----:B------:R-:W-:Y:S02]  /*0ff0*/  CS2R R12, SRZ ;  /* 0x00000000000c7805 */ /* 0x000fe4000001ff00 */
[----:B------:R-:W-:Y:S01]  /*1000*/  FSEL R16, R6, R10, P0 ;  /* 0x0000000a06107208 */ /* 0x000fe20000000000 */
[----:B------:R-:W0:Y:S01]  /*1010*/  F2F.F32.F64 R5, R34 ;  /* 0x0000002200057310 */ /* 0x000e220000301000 */
[----:B------:R-:W-:Y:S01]  /*1020*/  FSEL R17, R7, R11, P0 ;  /* 0x0000000b07117208 */ /* 0x000fe20000000000 */
[----:B0-----:R0:W-:Y:S01]  /*1030*/  STG.E desc[UR18][R18.64+0x4], R5 ;  /* 0x0000040512007986 */ /* 0x0011e2000c101912 */
[----:B------:R-:W-:Y:S05]  /*1040*/  BRA.U !UP0, `(.L_x_45) ;  /* 0x0000000108987547 */ /* 0x000fea000b800000 */
[----:B------:R-:W-:-:S09]  /*1050*/  UISETP.GT.AND UP0, UPT, UR17, UR12, UPT ;  /* 0x0000000c1100728c */ /* 0x000fd2000bf04270 */
[----:B------:R-:W-:Y:S05]  /*1060*/  BRA.U UP0, `(.L_x_46) ;  /* 0x0000000100a47547 */ /* 0x000fea000b800000 */
[----:B------:R-:W-:-:S06]  /*1070*/  UIMAD.WIDE UR14, UR12, 0x4, UR6 ;  /* 0x000000040c0e78a5 */ /* 0x000fcc000f8e0206 */
[----:B------:R-:W-:Y:S02]  /*1080*/  IMAD.U32 R26, RZ, RZ, UR14 ;  /* 0x0000000eff1a7e24 */ /* 0x000fe4000f8e00ff */
[----:B------:R-:W-:-:S05]  /*1090*/  IMAD.U32 R27, RZ, RZ, UR15 ;  /* 0x0000000fff1b7e24 */ /* 0x000fca000f8e00ff */
[----:B0-----:R-:W2:Y:S01]  /*10a0*/  LDG.E R18, desc[UR18][R26.64] ;  /* 0x000000121a127981 */ /* 0x001ea2000c1e1900 */
[----:B------:R-:W-:Y:S01]  /*10b0*/  DADD R14, -R10, R34 ;  /* 0x000000000a0e7229 */ /* 0x000fe20000000122 */
[----:B------:R-:W-:Y:S01]  /*10c0*/  UMOV UR10, 0x92492492 ;  /* 0x92492492000a7882 */ /* 0x000fe20000000000 */
[----:B------:R-:W-:Y:S01]  /*10d0*/  UMOV UR11, 0x3fb24924 ;  /* 0x3fb24924000b7882 */ /* 0x000fe20000000000 */
[----:B-----5:R-:W0:Y:S05]  /*10e0*/  F2F.F64.F32 R6, R4 ;  /* 0x0000000400067310 */ /* 0x020e2a0000201800 */
[----:B------:R-:W-:-:S08]  /*10f0*/  DFMA R14, |R14|, UR10, RZ ;  /* 0x0000000a0e0e7c2b */ /* 0x000fd000080002ff */
[----:B------:R-:W-:-:S08]  /*1100*/  DFMA R12, R14, UR10, RZ ;  /* 0x0000000a0e0c7c2b */ /* 0x000fd000080000ff */
[CCC-:B0-----:R-:W-:Y:S02]  /*1110*/  DFMA R22, R12.reuse, R6.reuse, R34.reuse ;  /* 0x000000060c16722b */ /* 0x1c1fe40000000022 */
[----:B------:R-:W-:-:S08]  /*1120*/  DFMA R24, -R12, R6, R34 ;  /* 0x000000060c18722b */ /* 0x000fd00000000122 */
[----:B------:R-:W-:Y:S01]  /*1130*/  MOV R6, R22 ;  /* 0x0000001600067202 */ /* 0x000fe20000000f00 */
[----:B------:R-:W-:Y:S01]  /*1140*/  IMAD.MOV.U32 R7, RZ, RZ, R23 ;  /* 0x000000ffff077224 */ /* 0x000fe200078e0017 */
[----:B--2---:R-:W0:Y:S02]  /*1150*/  F2F.F64.F32 R18, R18 ;  /* 0x0000001200127310 */ /* 0x004e240000201800 */
[----:B0-----:R-:W-:-:S14]  /*1160*/  DSETP.GEU.AND P0, PT, R22, R18, PT ;  /* 0x000000121600722a */ /* 0x001fdc0003f0e000 */
[----:B------:R-:W-:Y:S05]  /*1170*/  @!P0 BRA `(.L_x_47) ;  /* 0x0000000000308947 */ /* 0x000fea0003800000 */
[----:B------:R-:W-:Y:S01]  /*1180*/  DSETP.GEU.AND P0, PT, R10, R18, PT ;  /* 0x000000120a00722a */ /* 0x000fe20003f0e000 */
[----:B------:R-:W-:Y:S02]  /*1190*/  IMAD.MOV.U32 R6, RZ, RZ, R24 ;  /* 0x000000ffff067224 */ /* 0x000fe400078e0018 */
[----:B------:R-:W-:-:S03]  /*11a0*/  IMAD.MOV.U32 R7, RZ, RZ, R25 ;  /* 0x000000ffff077224 */ /* 0x000fc600078e0019 */
        /* <DEDUP_REMOVED lines=9> */
.L_x_47:
[----:B------:R-:W0:Y:S01]  /*1240*/  F2F.F32.F64 R7, R6 ;  /* 0x0000000600077310 */ /* 0x000e220000301000 */
[----:B------:R-:W-:Y:S01]  /*1250*/  IMAD.U32 R18, RZ, RZ, UR14 ;  /* 0x0000000eff127e24 */ /* 0x000fe2000f8e00ff */
[----:B------:R-:W-:Y:S01]  /*1260*/  MOV R11, R35 ;  /* 0x00000023000b7202 */ /* 0x000fe20000000f00 */
[----:B------:R-:W-:Y:S02]  /*1270*/  IMAD.U32 R19, RZ, RZ, UR15 ;  /* 0x0000000fff137e24 */ /* 0x000fe4000f8e00ff */
[----:B------:R-:W-:-:S03]  /*1280*/  IMAD.MOV.U32 R10, RZ, RZ, R34 ;  /* 0x000000ffff0a7224 */ /* 0x000fc600078e0022 */
[----:B0-----:R1:W-:Y:S01]  /*1290*/  STG.E desc[UR18][R18.64+0x4], R7 ;  /* 0x0000040712007986 */ /* 0x0013e2000c101912 */
[----:B------:R-:W-:Y:S05]  /*12a0*/  BRA `(.L_x_46) ;  /* 0x0000000000147947 */ /* 0x000fea0003800000 */
.L_x_45:
[----:B------:R-:W-:Y:S02]  /*12b0*/  IMAD.U32 R6, RZ, RZ, UR8 ;  /* 0x00000008ff067e24 */ /* 0x000fe4000f8e00ff */
[----:B------:R-:W-:Y:S02]  /*12c0*/  IMAD.U32 R7, RZ, RZ, UR9 ;  /* 0x00000009ff077e24 */ /* 0x000fe4000f8e00ff */
[----:B------:R-:W-:Y:S02]  /*12d0*/  IMAD.MOV.U32 R10, RZ, RZ, R34 ;  /* 0x000000ffff0a7224 */ /* 0x000fe400078e0022 */
[----:B------:R-:W-:Y:S01]  /*12e0*/  IMAD.MOV.U32 R11, RZ, RZ, R35 ;  /* 0x000000ffff0b7224 */ /* 0x000fe200078e0023 */
[----:B------:R2:W-:Y:S06]  /*12f0*/  STG.E desc[UR18][R6.64+-0x8], R5 ;  /* 0xfffff80506007986 */ /* 0x0005ec000c101912 */
.L_x_46:
[----:B------:R-:W-:Y:S01]  /*1300*/  UIADD3 UR14, UPT, UPT, UR12, 0x2, URZ ;  /* 0x000000020c0e7890 */ /* 0x000fe2000fffe0ff */
[----:B------:R-:W-:-:S11]  /*1310*/  UMOV UR15, UR13 ;  /* 0x0000000d000f7c82 */ /* 0x000fd60008000000 */
.L_x_43:
[----:B------:R-:W3:Y:S02]  /*1320*/  LDCU UR10, c[0x0][0x3a0] ;  /* 0x00007400ff0a77ac */ /* 0x000ee40008000800 */
[----:B---3--:R-:W-:-:S04]  /*1330*/  UIADD3 UR10, UPT, UPT, UR10, -0x2, URZ ;  /* 0xfffffffe0a0a7890 */ /* 0x008fc8000fffe0ff */
[----:B------:R-:W-:-:S06]  /*1340*/  UISETP.NE.AND UP0, UPT, UR10, UR12, UPT ;  /* 0x0000000c0a00728c */ /* 0x000fcc000bf05270 */
[----:B------:R-:W-:-:S13]  /*1350*/  PLOP3.LUT P0, PT, PT, PT, UP0, 0x80, 0x8 ;  /* 0x000000000008781c */ /* 0x000fda0003f0f008 */
[----:B------:R-:W-:Y:S05]  /*1360*/  @!P0 EXIT ;  /* 0x000000000000894d */ /* 0x000fea0003800000 */
[----:B------:R-:W3:Y:S01]  /*1370*/  LDCU.64 UR10, c[0x0][0x380] ;  /* 0x00007000ff0a77ac */ /* 0x000ee20008000a00 */
[----:B------:R-:W4:Y:S01]  /*1380*/  LDCU UR16, c[0x0][0x3a8] ;  /* 0x00007500ff1077ac */ /* 0x000f220008000800 */
[----:B------:R-:W-:Y:S01]  /*1390*/  UIADD3 UR13, UPT, UPT, UR14, 0x1, URZ ;  /* 0x000000010e0d7890 */ /* 0x000fe2000fffe0ff */
[----:B------:R-:W0:Y:S01]  /*13a0*/  LDCU.64 UR26, c[0x0][0x380] ;  /* 0x00007000ff1a77ac */ /* 0x000e220008000a00 */
[----:B------:R-:W0:Y:S01]  /*13b0*/  LDCU UR28, c[0x0][0x3a0] ;  /* 0x00007400ff1c77ac */ /* 0x000e220008000800 */
[----:B---3--:R-:W-:-:S06]  /*13c0*/  UIMAD.WIDE UR10, UR15, 0x4, UR10 ;  /* 0x000000040f0a78a5 */ /* 0x008fcc000f8e020a */
[----:B-12---:R-:W-:Y:S01]  /*13d0*/  IMAD.U32 R7, RZ, RZ, UR11 ;  /* 0x0000000bff077e24 */ /* 0x006fe2000f8e00ff */
[----:B----4-:R-:W-:Y:S01]  /*13e0*/  UIADD3 UR11, UPT, UPT, UR21, UR16, UR22 ;  /* 0x00000010150b7290 */ /* 0x010fe2000fffe016 */
[----:B------:R-:W-:-:S03]  /*13f0*/  IMAD.U32 R6, RZ, RZ, UR10 ;  /* 0x0000000aff067e24 */ /* 0x000fc6000f8e00ff */
[----:B------:R-:W-:Y:S02]  /*1400*/  UIADD3 UR11, UPT, UPT, UR11, -0x3, -UR14 ;  /* 0xfffffffd0b0b7890 */ /* 0x000fe4000fffe80e */
[----:B0-----:R0:W5:Y:S01]  /*1410*/  LDG.E.CONSTANT R5, desc[UR18][R6.64] ;  /* 0x0000001206057981 */ /* 0x001162000c1e9900 */
[----:B------:R-:W-:Y:S02]  /*1420*/  UIADD3 UR10, UPT, UPT, -UR22, UR14, -UR21 ;  /* 0x0000000e160a7290 */ /* 0x000fe4000fffe915 */
[----:B------:R-:W-:Y:S02]  /*1430*/  UIADD3 UR23, UPT, UPT, -UR12, UR14, URZ ;  /* 0x0000000e0c177290 */ /* 0x000fe4000fffe1ff */
[----:B------:R-:W-:Y:S01]  /*1440*/  UIADD3 UR16, UPT, UPT, UR10, -UR16, URZ ;  /* 0x800000100a107290 */ /* 0x000fe2000fffe0ff */
[----:B0-----:R-:W-:-:S11]  /*1450*/  MOV R6, UR11 ;  /* 0x0000000b00067c02 */ /* 0x001fd60008000f00 */
.L_x_60:
[----:B------:R-:W-:-:S04]  /*1460*/  UIADD3 UR14, UPT, UPT, UR13, -0x1, URZ ;  /* 0xffffffff0d0e7890 */ /* 0x000fc8000fffe0ff */
[----:B------:R-:W-:-:S06]  /*1470*/  UIMAD.WIDE UR24, UR14, 0x4, UR26 ;  /* 0x000000040e1878a5 */ /* 0x000fcc000f8e021a */
[----:B------:R-:W-:Y:S02]  /*1480*/  IMAD.U32 R26, RZ, RZ, UR24 ;  /* 0x00000018ff1a7e24 */ /* 0x000fe4000f8e00ff */
[----:B------:R-:W-:-:S05]  /*1490*/  IMAD.U32 R27, RZ, RZ, UR25 ;  /* 0x00000019ff1b7e24 */ /* 0x000fca000f8e00ff */
[----:B0-2---:R0:W2:Y:S01]  /*14a0*/  LDG.E.CONSTANT R18, desc[UR18][R26.64] ;  /* 0x000000121a127981 */ /* 0x0050a2000c1e9900 */
[----:B-1---5:R-:W-:Y:S01]  /*14b0*/  F2F.F64.F32 R22, R5 ;  /* 0x0000000500167310 */ /* 0x022fe20000201800 */
[----:B------:R-:W-:Y:S01]  /*14c0*/  IMAD.MOV.U32 R0, RZ, RZ, RZ ;  /* 0x000000ffff007224 */ /* 0x000fe200078e00ff */
[----:B------:R-:W-:Y:S01]  /*14d0*/  UMOV UR10, UR15 ;  /* 0x0000000f000a7c82 */ /* 0x000fe20008000000 */
[----:B------:R-:W-:Y:S01]  /*14e0*/  UMOV UR15, UR13 ;  /* 0x0000000d000f7c82 */ /* 0x000fe20008000000 */
[----:B0-----:R-:W-:-:S04]  /*14f0*/  DADD R26, -R8, 1 ;  /* 0x3ff00000081a7429 */ /* 0x001fc80000000100 */
[----:B--2---:R-:W0:Y:S02]  /*1500*/  F2F.F64.F32 R18, R18 ;  /* 0x0000001200127310 */ /* 0x004e240000201800 */
[----:B0-----:R-:W-:-:S08]  /*1510*/  DADD R22, R18, -R22 ;  /* 0x0000000012167229 */ /* 0x001fd00000000816 */
        /* <DEDUP_REMOVED lines=9> */
[----:B------:R-:W-:Y:S01]  /*15b0*/  SEL R22, R22, R7, P1 ;  /* 0x0000000716167207 */ /* 0x000fe20000800000 */
[----:B------:R-:W-:-:S03]  /*15c0*/  IMAD.MOV.U32 R23, RZ, RZ, R29 ;  /* 0x000000ffff177224 */ /* 0x000fc600078e001d */
[----:B------:R-:W-:-:S03]  /*15d0*/  DMUL R24, R8, R24 ;  /* 0x0000001808187228 */ /* 0x000fc60000000000 */
[----:B------:R-:W-:-:S05]  /*15e0*/  DMUL R22, R22, R8 ;  /* 0x0000000816167228 */ /* 0x000fca0000000000 */
[----:B------:R-:W-:-:S03]  /*15f0*/  DFMA R36, R36, R26, R24 ;  /* 0x0000001a2424722b */ /* 0x000fc60000000018 */
[----:B------:R-:W-:Y:S01]  /*1600*/  DFMA R20, R20, R26, R22 ;  /* 0x0000001a1414722b */ /* 0x000fe20000000016 */
[----:B------:R-:W-:Y:S01]  /*1610*/  MOV R22, 0x0 ;  /* 0x0000000000167802 */ /* 0x000fe20000000f00 */
[----:B------:R-:W-:-:S06]  /*1620*/  IMAD.MOV.U32 R23, RZ, RZ, 0x40490000 ;  /* 0x40490000ff177424 */ /* 0x000fcc00078e00ff */
        /* <DEDUP_REMOVED lines=19> */
[----:B------:R-:W-:Y:S01]  /*1760*/  MOV R0, 0x1790 ;  /* 0x0000179000007802 */ /* 0x000fe20000000f00 */
[----:B------:R-:W-:-:S07]  /*1770*/  IMAD.MOV.U32 R27, RZ, RZ, R31 ;  /* 0x000000ffff1b7224 */ /* 0x000fce00078e001f */
[----:B------:R-:W-:Y:S05]  /*1780*/  CALL.REL.NOINC `($__internal_3_$__cuda_sm20_div_rn_f64_full) ;  /* 0x00000010002c7944 */ /* 0x000fea0003c00000 */
[----:B------:R-:W-:Y:S01]  /*1790*/  IMAD.MOV.U32 R22, RZ, RZ, R30 ;  /* 0x000000ffff167224 */ /* 0x000fe200078e001e */
[----:B------:R-:W-:-:S07]  /*17a0*/  MOV R23, R31 ;  /* 0x0000001f00177202 */ /* 0x000fce0000000f00 */
.L_x_48:
[----:B------:R-:W-:-:S09]  /*17b0*/  UISETP.GE.AND UP0, UPT, UR14, UR20, UPT ;  /* 0x000000140e00728c */ /* 0x000fd2000bf06270 */
[----:B------:R-:W-:Y:S05]  /*17c0*/  BRA.U UP0, `(.L_x_49) ;  /* 0x0000000100647547 */ /* 0x000fea000b800000 */
[----:B------:R-:W-:Y:S01]  /*17d0*/  UIADD3 UR11, UPT, UPT, UR23, 0x1, URZ ;  /* 0x00000001170b7890 */ /* 0x000fe2000fffe0ff */
[----:B------:R-:W-:-:S08]  /*17e0*/  IMAD.MOV.U32 R28, RZ, RZ, 0x1 ;  /* 0x00000001ff1c7424 */ /* 0x000fd000078e00ff */
[----:B------:R-:W0:Y:S08]  /*17f0*/  I2F.F64 R24, UR11 ;  /* 0x0000000b00187d12 */ /* 0x000e300008201c00 */
[----:B0-----:R-:W0:Y:S02]  /*1800*/  MUFU.RCP64H R29, R25 ;  /* 0x00000019001d7308 */ /* 0x001e240000001800 */
[----:B0-----:R-:W-:-:S08]  /*1810*/  DFMA R26, -R24, R28, 1 ;  /* 0x3ff00000181a742b */ /* 0x001fd0000000011c */
[----:B------:R-:W-:Y:S02]  /*1820*/  DFMA R30, R26, R26, R26 ;  /* 0x0000001a1a1e722b */ /* 0x000fe4000000001a */
[----:B------:R-:W0:Y:S06]  /*1830*/  I2F.F64 R26, UR23 ;  /* 0x00000017001a7d12 */ /* 0x000e2c0008201c00 */
        /* <DEDUP_REMOVED lines=11> */
[----:B------:R-:W-:-:S07]  /*18f0*/  MOV R0, 0x1910 ;  /* 0x0000191000007802 */ /* 0x000fce0000000f00 */
[----:B------:R-:W-:Y:S05]  /*1900*/  CALL.REL.NOINC `($__internal_3_$__cuda_sm20_div_rn_f64_full) ;  /* 0x0000000c00cc7944 */ /* 0x000fea0003c00000 */
[----:B------:R-:W-:Y:S02]  /*1910*/  IMAD.MOV.U32 R16, RZ, RZ, R30 ;  /* 0x000000ffff107224 */ /* 0x000fe400078e001e */
[----:B------:R-:W-:-:S07]  /*1920*/  IMAD.MOV.U32 R17, RZ, RZ, R31 ;  /* 0x000000ffff117224 */ /* 0x000fce00078e001f */
.L_x_50:
[----:B------:R-:W-:Y:S02]  /*1930*/  IMAD.MOV.U32 R34, RZ, RZ, R16 ;  /* 0x000000ffff227224 */ /* 0x000fe400078e0010 */
[----:B------:R-:W-:Y:S01]  /*1940*/  IMAD.MOV.U32 R35, RZ, RZ, R17 ;  /* 0x000000ffff237224 */ /* 0x000fe200078e0011 */
[----:B------:R-:W-:Y:S06]  /*1950*/  BRA `(.L_x_51) ;  /* 0x00000000000c7947 */ /* 0x000fec0003800000 */
.L_x_49:
[----:B------:R-:W-:Y:S02]  /*1960*/  DMUL R22, R22, R2 ;  /* 0x0000000216167228 */ /* 0x000fe40000000000 */
[----:B------:R-:W-:-:S08]  /*1970*/  DADD R24, -R2, 1 ;  /* 0x3ff0000002187429 */ /* 0x000fd00000000100 */
[----:B------:R-:W-:-:S11]  /*1980*/  DFMA R34, R34, R24, R22 ;  /* 0x000000182222722b */ /* 0x000fd60000000016 */
.L_x_51:
[----:B------:R-:W0:Y:S01]  /*1990*/  F2F.F32.F64 R5, R34 ;  /* 0x0000002200057310 */ /* 0x000e220000301000 */
[----:B------:R-:W-:Y:S01]  /*19a0*/  ISETP.NE.AND P0, PT, R6, -0x1, PT ;  /* 0xffffffff0600780c */ /* 0x000fe20003f05270 */
[----:B------:R-:W-:Y:S01]  /*19b0*/  UIMAD.WIDE UR12, UR14, 0x4, UR4 ;  /* 0x000000040e0c78a5 */ /* 0x000fe2000f8e0204 */
[----:B------:R-:W-:Y:S02]  /*19c0*/  IMAD.U32 R24, RZ, RZ, UR8 ;  /* 0x00000008ff187e24 */ /* 0x000fe4000f8e00ff */
[----:B------:R-:W-:-:S03]  /*19d0*/  IMAD.U32 R25, RZ, RZ, UR9 ;  /* 0x00000009ff197e24 */ /* 0x000fc6000f8e00ff */
[----:B------:R-:W-:Y:S01]  /*19e0*/  MOV R22, UR12 ;  /* 0x0000000c00167c02 */ /* 0x000fe20008000f00 */
[----:B------:R-:W-:-:S05]  /*19f0*/  IMAD.U32 R23, RZ, RZ, UR13 ;  /* 0x0000000dff177e24 */ /* 0x000fca000f8e00ff */
[----:B------:R-:W-:Y:S01]  /*1a00*/  @!P0 IMAD.MOV.U32 R10, RZ, RZ, R34 ;  /* 0x000000ffff0a8224 */ /* 0x000fe200078e0022 */
[----:B0-----:R0:W-:Y:S01]  /*1a10*/  STG.E desc[UR18][R22.64], R5 ;  /* 0x0000000516007986 */ /* 0x0011e2000c101912 */
[----:B------:R-:W-:-:S03]  /*1a20*/  @!P0 IMAD.MOV.U32 R11, RZ, RZ, R35 ;  /* 0x000000ffff0b8224 */ /* 0x000fc600078e0023 */
[----:B------:R0:W-:Y:S01]  /*1a30*/  @!P0 STG.E desc[UR18][R24.64+-0x8], R5 ;  /* 0xfffff80518008986 */ /* 0x0001e2000c101912 */
[----:B------:R-:W-:Y:S05]  /*1a40*/  @!P0 BRA `(.L_x_52) ;  /* 0x0000000000a08947 */ /* 0x000fea0003800000 */
[----:B------:R-:W-:-:S09]  /*1a50*/  UISETP.GE.AND UP0, UPT, UR10, UR17, UPT ;  /* 0x000000110a00728c */ /* 0x000fd2000bf06270 */
[----:B------:R-:W-:Y:S05]  /*1a60*/  BRA.U !UP0, `(.L_x_52) ;  /* 0x0000000108987547 */ /* 0x000fea000b800000 */
[----:B------:R-:W-:-:S06]  /*1a70*/  UIMAD.WIDE UR10, UR10, 0x4, UR6 ;  /* 0x000000040a0a78a5 */ /* 0x000fcc000f8e0206 */
[----:B------:R-:W-:Y:S01]  /*1a80*/  MOV R30, UR10 ;  /* 0x0000000a001e7c02 */ /* 0x000fe20008000f00 */
[----:B------:R-:W-:-:S05]  /*1a90*/  IMAD.U32 R31, RZ, RZ, UR11 ;  /* 0x0000000bff1f7e24 */ /* 0x000fca000f8e00ff */
[----:B------:R-:W2:Y:S01]  /*1aa0*/  LDG.E R26, desc[UR18][R30.64] ;  /* 0x000000121e1a7981 */ /* 0x000ea2000c1e1900 */
[----:B0-----:R-:W-:Y:S01]  /*1ab0*/  DADD R22, -R10, R34 ;  /* 0x000000000a167229 */ /* 0x001fe20000000122 */
        /* <DEDUP_REMOVED lines=26> */
.L_x_53:
[----:B------:R-:W0:Y:S01]  /*1c60*/  F2F.F32.F64 R23, R22 ;  /* 0x0000001600177310 */ /* 0x000e220000301000 */
[----:B------:R-:W-:Y:S01]  /*1c70*/  UIMAD.WIDE UR10, UR14, 0x4, UR6 ;  /* 0x000000040e0a78a5 */ /* 0x000fe2000f8e0206 */
[----:B------:R-:W-:Y:S01]  /*1c80*/  MOV R10, R34 ;  /* 0x00000022000a7202 */ /* 0x000fe20000000f00 */
[----:B------:R-:W-:-:S04]  /*1c90*/  IMAD.MOV.U32 R11, RZ, RZ, R35 ;  /* 0x000000ffff0b7224 */ /* 0x000fc800078e0023 */
[----:B------:R-:W-:Y:S02]  /*1ca0*/  IMAD.U32 R24, RZ, RZ, UR10 ;  /* 0x0000000aff187e24 */ /* 0x000fe4000f8e00ff */
[----:B------:R-:W-:-:S05]  /*1cb0*/  IMAD.U32 R25, RZ, RZ, UR11 ;  /* 0x0000000bff197e24 */ /* 0x000fca000f8e00ff */
[----:B0-----:R1:W-:Y:S02]  /*1cc0*/  STG.E desc[UR18][R24.64], R23 ;  /* 0x0000001718007986 */ /* 0x0013e4000c101912 */
.L_x_52:
[----:B01----:R-:W-:Y:S02]  /*1cd0*/  IMAD.U32 R24, RZ, RZ, UR24 ;  /* 0x00000018ff187e24 */ /* 0x003fe4000f8e00ff */
[----:B------:R-:W-:-:S05]  /*1ce0*/  IMAD.U32 R25, RZ, RZ, UR25 ;  /* 0x00000019ff197e24 */ /* 0x000fca000f8e00ff */
[----:B------:R0:W2:Y:S01]  /*1cf0*/  LDG.E.CONSTANT R5, desc[UR18][R24.64+0x4] ;  /* 0x0000041218057981 */ /* 0x0000a2000c1e9900 */
[----:B------:R-:W-:Y:S01]  /*1d00*/  MOV R0, RZ ;  /* 0x000000ff00007202 */ /* 0x000fe20000000f00 */
[----:B0-----:R-:W-:Y:S01]  /*1d10*/  DADD R24, -R8, 1 ;  /* 0x3ff0000008187429 */ /* 0x001fe20000000100 */
[----:B--2---:R-:W0:Y:S02]  /*1d20*/  F2F.F64.F32 R22, R5 ;  /* 0x0000000500167310 */ /* 0x004e240000201800 */
[----:B0-----:R-:W-:-:S08]  /*1d30*/  DADD R22, -R18, R22 ;  /* 0x0000000012167229 */ /* 0x001fd00000000116 */
[--C-:B------:R-:W-:Y:S02]  /*1d40*/  DSETP.MAX.AND P1, P2, RZ, R22.reuse, PT ;  /* 0x00000016ff00722a */ /* 0x100fe40003a2f000 */
[----:B------:R-:W-:Y:S01]  /*1d50*/  DADD R18, -RZ, -R22 ;  /* 0x00000000ff127229 */ /* 0x000fe20000000916 */
[----:B------:R-:W-:Y:S01]  /*1d60*/  IMAD.MOV.U32 R27, RZ, RZ, R23 ;  /* 0x000000ffff1b7224 */ /* 0x000fe200078e0017 */
[----:B------:R-:W-:Y:S01]  /*1d70*/  DSETP.GEU.AND P0, PT, R22, RZ, PT ;  /* 0x000000ff1600722a */ /* 0x000fe20003f0e000 */
[----:B------:R-:W-:-:S03]  /*1d80*/  IMAD.MOV.U32 R7, RZ, RZ, R22 ;  /* 0x000000ffff077224 */ /* 0x000fc600078e0016 */
[----:B------:R-:W-:-:S04]  /*1d90*/  FSEL R29, R0, R27, P1 ;  /* 0x0000001b001d7208 */ /* 0x000fc80000800000 */
[----:B------:R-:W-:Y:S01]  /*1da0*/  FSEL R22, R18, RZ, !P0 ;  /* 0x000000ff12167208 */ /* 0x000fe20004000000 */
[----:B------:R-:W-:Y:S01]  /*1db0*/  IMAD.MOV.U32 R18, RZ, RZ, RZ ;  /* 0x000000ffff127224 */ /* 0x000fe200078e00ff */
        /* <DEDUP_REMOVED lines=8> */
[----:B------:R-:W-:Y:S02]  /*1e40*/  IMAD.MOV.U32 R18, RZ, RZ, 0x0 ;  /* 0x00000000ff127424 */ /* 0x000fe400078e00ff */
[----:B------:R-:W-:-:S05]  /*1e50*/  IMAD.MOV.U32 R19, RZ, RZ, 0x40490000 ;  /* 0x40490000ff137424 */ /* 0x000fca00078e00ff */
        /* <DEDUP_REMOVED lines=18> */
[----:B------:R-:W-:Y:S01]  /*1f80*/  MOV R26, R28 ;  /* 0x0000001c001a7202 */ /* 0x000fe20000000f00 */
[----:B------:R-:W-:Y:S01]  /*1f90*/  IMAD.MOV.U32 R27, RZ, RZ, R29 ;  /* 0x000000ffff1b7224 */ /* 0x000fe200078e001d */
[----:B------:R-:W-:-:S07]  /*1fa0*/  MOV R0, 0x1fc0 ;  /* 0x00001fc000007802 */ /* 0x000fce0000000f00 */
[----:B------:R-:W-:Y:S05]  /*1fb0*/  CALL.REL.NOINC `($__internal_3_$__cuda_sm20_div_rn_f64_full) ;  /* 0x0000000800207944 */ /* 0x000fea0003c00000 */
[----:B------:R-:W-:Y:S02]  /*1fc0*/  IMAD.MOV.U32 R18, RZ, RZ, R30 ;  /* 0x000000ffff127224 */ /* 0x000fe400078e001e */
[----:B------:R-:W-:-:S07]  /*1fd0*/  IMAD.MOV.U32 R19, RZ, RZ, R31 ;  /* 0x000000ffff137224 */ /* 0x000fce00078e001f */
.L_x_54:
[----:B------:R-:W-:-:S06]  /*1fe0*/  UISETP.GE.AND UP0, UPT, UR15, UR20, UPT ;  /* 0x000000140f00728c */ /* 0x000fcc000bf06270 */
[----:B------:R-:W-:-:S13]  /*1ff0*/  PLOP3.LUT P0, PT, PT, PT, UP0, 0x80, 0x8 ;  /* 0x000000000008781c */ /* 0x000fda0003f0f008 */
[----:B------:R-:W-:Y:S02]  /*2000*/  @P0 DMUL R22, R18, R2 ;  /* 0x0000000212160228 */ /* 0x000fe40000000000 */
[----:B------:R-:W-:-:S08]  /*2010*/  @P0 DADD R24, -R2, 1 ;  /* 0x3ff0000002180429 */ /* 0x000fd00000000100 */
[----:B------:R-:W-:Y:S01]  /*2020*/  @P0 DFMA R34, R34, R24, R22 ;  /* 0x000000182222022b */ /* 0x000fe20000000016 */
[----:B------:R-:W-:Y:S10]  /*2030*/  BRA.U UP0, `(.L_x_55) ;  /* 0x00000001006c7547 */ /* 0x000ff4000b800000 */
[----:B------:R-:W-:Y:S01]  /*2040*/  UIADD3 UR10, UPT, UPT, UR23, 0x2, URZ ;  /* 0x00000002170a7890 */ /* 0x000fe2000fffe0ff */
[----:B------:R-:W-:-:S08]  /*2050*/  IMAD.MOV.U32 R22, RZ, RZ, 0x1 ;  /* 0x00000001ff167424 */ /* 0x000fd000078e00ff */
[----:B------:R-:W0:Y:S01]  /*2060*/  I2F.F64 R24, UR10 ;  /* 0x0000000a00187d12 */ /* 0x000e220008201c00 */
[----:B------:R-:W-:-:S09]  /*2070*/  UIADD3 UR10, UPT, UPT, UR23, 0x1, URZ ;  /* 0x00000001170a7890 */ /* 0x000fd2000fffe0ff */
[----:B------:R-:W1:Y:S08]  /*2080*/  I2F.F64 R28, UR10 ;  /* 0x0000000a001c7d12 */ /* 0x000e700008201c00 */
[----:B0-----:R-:W0:Y:S01]  /*2090*/  MUFU.RCP64H R23, R25 ;  /* 0x0000001900177308 */ /* 0x001e220000001800 */
[----:B-1----:R-:W-:Y:S02]  /*20a0*/  DFMA R28, R16, R28, R18 ;  /* 0x0000001c101c722b */ /* 0x002fe40000000012 */
[----:B0-----:R-:W-:-:S08]  /*20b0*/  DFMA R26, -R24, R22, 1 ;  /* 0x3ff00000181a742b */ /* 0x001fd00000000116 */
[----:B------:R-:W-:Y:S01]  /*20c0*/  FSETP.GEU.AND P1, PT, |R29|, 6.5827683646048100446e-37, PT ;  /* 0x036000001d00780b */ /* 0x000fe20003f2e200 */
        /* <DEDUP_REMOVED lines=11> */
[----:B------:R-:W-:Y:S02]  /*2180*/  MOV R27, R29 ;  /* 0x0000001d001b7202 */ /* 0x000fe40000000f00 */
[----:B------:R-:W-:-:S07]  /*2190*/  MOV R0, 0x21b0 ;  /* 0x000021b000007802 */ /* 0x000fce0000000f00 */
[----:B------:R-:W-:Y:S05]  /*21a0*/  CALL.REL.NOINC `($__internal_3_$__cuda_sm20_div_rn_f64_full) ;  /* 0x0000000400a47944 */ /* 0x000fea0003c00000 */
[----:B------:R-:W-:Y:S02]  /*21b0*/  IMAD.MOV.U32 R16, RZ, RZ, R30 ;  /* 0x000000ffff107224 */ /* 0x000fe400078e001e */
[----:B------:R-:W-:-:S07]  /*21c0*/  IMAD.MOV.U32 R17, RZ, RZ, R31 ;  /* 0x000000ffff117224 */ /* 0x000fce00078e001f */
.L_x_56:
[----:B------:R-:W-:Y:S02]  /*21d0*/  IMAD.MOV.U32 R34, RZ, RZ, R16 ;  /* 0x000000ffff227224 */ /* 0x000fe400078e0010 */
[----:B------:R-:W-:-:S07]  /*21e0*/  IMAD.MOV.U32 R35, RZ, RZ, R17 ;  /* 0x000000ffff237224 */ /* 0x000fce00078e0011 */
.L_x_55:
[----:B------:R-:W0:Y:S01]  /*21f0*/  F2F.F32.F64 R7, R34 ;  /* 0x0000002200077310 */ /* 0x000e220000301000 */
[----:B------:R-:W-:Y:S02]  /*2200*/  UIMAD.WIDE UR10, UR14, 0x4, UR4 ;  /* 0x000000040e0a78a5 */ /* 0x000fe4000f8e0204 */
[----:B------:R-:W-:-:S04]  /*2210*/  UISETP.NE.AND UP0, UPT, UR16, -0x3, UPT ;  /* 0xfffffffd1000788c */ /* 0x000fc8000bf05270 */
[----:B------:R-:W-:Y:S01]  /*2220*/  IMAD.U32 R18, RZ, RZ, UR10 ;  /* 0x0000000aff127e24 */ /* 0x000fe2000f8e00ff */
[----:B------:R-:W-:-:S05]  /*2230*/  MOV R19, UR11 ;  /* 0x0000000b00137c02 */ /* 0x000fca0008000f00 */
[----:B0-----:R0:W-:Y:S01]  /*2240*/  STG.E desc[UR18][R18.64+0x4], R7 ;  /* 0x0000040712007986 */ /* 0x0011e2000c101912 */
[----:B------:R-:W-:Y:S05]  /*2250*/  BRA.U !UP0, `(.L_x_57) ;  /* 0x0000000108a47547 */ /* 0x000fea000b800000 */
[----:B------:R-:W-:-:S09]  /*2260*/  UISETP.GE.AND UP0, UPT, UR14, UR17, UPT ;  /* 0x000000110e00728c */ /* 0x000fd2000bf06270 */
[----:B------:R-:W-:Y:S05]  /*2270*/  BRA.U !UP0, `(.L_x_58) ;  /* 0x0000000108b07547 */ /* 0x000fea000b800000 */
[----:B------:R-:W-:-:S04]  /*2280*/  UIADD3 UR10, UPT, UPT, UR15, -0x1, URZ ;  /* 0xffffffff0f0a7890 */ /* 0x000fc8000fffe0ff */
[----:B------:R-:W-:-:S06]  /*2290*/  UIMAD.WIDE UR10, UR10, 0x4, UR6 ;  /* 0x000000040a0a78a5 */ /* 0x000fcc000f8e0206 */
[----:B------:R-:W-:Y:S02]  /*22a0*/  IMAD.U32 R28, RZ, RZ, UR10 ;  /* 0x0000000aff1c7e24 */ /* 0x000fe4000f8e00ff */
        /* <DEDUP_REMOVED lines=29> */
.L_x_59:
[----:B------:R-:W0:Y:S01]  /*2480*/  F2F.F32.F64 R19, R18 ;  /* 0x0000001200137310 */ /* 0x000e220000301000 */
[----:B------:R-:W-:Y:S01]  /*2490*/  IMAD.U32 R22, RZ, RZ, UR10 ;  /* 0x0000000aff167e24 */ /* 0x000fe2000f8e00ff */
[----:B------:R-:W-:Y:S01]  /*24a0*/  MOV R23, UR11 ;  /* 0x0000000b00177c02 */ /* 0x000fe20008000f00 */
[----:B------:R-:W-:Y:S02]  /*24b0*/  IMAD.MOV.U32 R10, RZ, RZ, R34 ;  /* 0x000000ffff0a7224 */ /* 0x000fe400078e0022 */
[----:B------:R-:W-:Y:S02]  /*24c0*/  IMAD.MOV.U32 R11, RZ, RZ, R35 ;  /* 0x000000ffff0b7224 */ /* 0x000fe400078e0023 */
[----:B0-----:R1:W-:Y:S01]  /*24d0*/  STG.E desc[UR18][R22.64+0x4], R19 ;  /* 0x0000041316007986 */ /* 0x0013e2000c101912 */
[----:B------:R-:W-:Y:S05]  /*24e0*/  BRA `(.L_x_58) ;  /* 0x0000000000147947 */ /* 0x000fea0003800000 */
.L_x_57:
[----:B0-----:R-:W-:Y:S01]  /*24f0*/  IMAD.U32 R18, RZ, RZ, UR8 ;  /* 0x00000008ff127e24 */ /* 0x001fe2000f8e00ff */
[----:B------:R-:W-:Y:S01]  /*2500*/  MOV R11, R35 ;  /* 0x00000023000b7202 */ /* 0x000fe20000000f00 */
[----:B------:R-:W-:Y:S02]  /*2510*/  IMAD.U32 R19, RZ, RZ, UR9 ;  /* 0x00000009ff137e24 */ /* 0x000fe4000f8e00ff */
[----:B------:R-:W-:-:S03]  /*2520*/  IMAD.MOV.U32 R10, RZ, RZ, R34 ;  /* 0x000000ffff0a7224 */ /* 0x000fc600078e0022 */
[----:B------:R2:W-:Y:S04]  /*2530*/  STG.E desc[UR18][R18.64+-0x8], R7 ;  /* 0xfffff80712007986 */ /* 0x0005e8000c101912 */
.L_x_58:
[----:B------:R-:W-:Y:S01]  /*2540*/  UIADD3 UR10, UPT, UPT, UR15, 0x1, URZ ;  /* 0x000000010f0a7890 */ /* 0x000fe2000fffe0ff */
[----:B------:R-:W-:Y:S01]  /*2550*/  VIADD R6, R6, 0xfffffffe ;  /* 0xfffffffe06067836 */ /* 0x000fe20000000000 */
[----:B------:R-:W-:Y:S02]  /*2560*/  UIADD3 UR13, UPT, UPT, UR15, 0x2, URZ ;  /* 0x000000020f0d7890 */ /* 0x000fe4000fffe0ff */
[----:B------:R-:W-:Y:S02]  /*2570*/  UISETP.GE.AND UP0, UPT, UR10, UR28, UPT ;  /* 0x0000001c0a00728c */ /* 0x000fe4000bf06270 */
[----:B------:R-:W-:Y:S02]  /*2580*/  UIADD3 UR16, UPT, UPT, UR16, 0x2, URZ ;  /* 0x0000000210107890 */ /* 0x000fe4000fffe0ff */
[----:B------:R-:W-:-:S05]  /*2590*/  UIADD3 UR23, UPT, UPT, UR23, 0x2, URZ ;  /* 0x0000000217177890 */ /* 0x000fca000fffe0ff */
[----:B------:R-:W-:Y:S07]  /*25a0*/  BRA.U !UP0, `(.L_x_60) ;  /* 0xffffffed08ac7547 */ /* 0x000fee000b83ffff */
[----:B------:R-:W-:Y:S05]  /*25b0*/  EXIT ;  /* 0x000000000000794d */ /* 0x000fea0003800000 */
        .weak           $__internal_2_$__cuda_sm20_dblrcp_rn_slowpath_v3
        .type           $__internal_2_$__cuda_sm20_dblrcp_rn_slowpath_v3,@function
        .size           $__internal_2_$__cuda_sm20_dblrcp_rn_slowpath_v3,($__internal_3_$__cuda_sm20_div_rn_f64_full - $__internal_2_$__cuda_sm20_dblrcp_rn_slowpath_v3)
$__internal_2_$__cuda_sm20_dblrcp_rn_slowpath_v3:
[----:B------:R-:W-:-:S14]  /*25c0*/  DSETP.GTU.AND P0, PT, |R2|, +INF , PT ;  /* 0x7ff000000200742a */ /* 0x000fdc0003f0c200 */
[----:B------:R-:W-:Y:S05]  /*25d0*/  @P0 BRA `(.L_x_61) ;  /* 0x00000000007c0947 */ /* 0x000fea0003800000 */
[----:B------:R-:W-:-:S05]  /*25e0*/  LOP3.LUT R5, R3, 0x7fffffff, RZ, 0xc0, !PT ;  /* 0x7fffffff03057812 */ /* 0x000fca00078ec0ff */
[----:B------:R-:W-:-:S05]  /*25f0*/  VIADD R6, R5, 0xffffffff ;  /* 0xffffffff05067836 */ /* 0x000fca0000000000 */
[----:B------:R-:W-:-:S13]  /*2600*/  ISETP.GE.U32.AND P0, PT, R6, 0x7fefffff, PT ;  /* 0x7fefffff0600780c */ /* 0x000fda0003f06070 */
[----:B------:R-:W-:Y:S01]  /*2610*/  @P0 LOP3.LUT R7, R3, 0x7ff00000, RZ, 0x3c, !PT ;  /* 0x7ff0000003070812 */ /* 0x000fe200078e3cff */
[----:B------:R-:W-:Y:S01]  /*2620*/  @P0 IMAD.MOV.U32 R6, RZ, RZ, RZ ;  /* 0x000000ffff060224 */ /* 0x000fe200078e00ff */
        /* <DEDUP_REMOVED lines=16> */
.L_x_63:
[----:B------:R-:W-:Y:S01]  /*2730*/  DMUL R2, R2, 8.11296384146066816958e+31 ;  /* 0x4690000002027828 */ /* 0x000fe20000000000 */
[----:B------:R-:W-:-:S05]  /*2740*/  MOV R6, R8 ;  /* 0x0000000800067202 */ /* 0x000fca0000000f00 */
        /* <DEDUP_REMOVED lines=8> */
.L_x_61:
[----:B------:R-:W-:Y:S01]  /*27d0*/  LOP3.LUT R7, R3, 0x80000, RZ, 0xfc, !PT ;  /* 0x0008000003077812 */ /* 0x000fe200078efcff */
[----:B------:R-:W-:-:S07]  /*27e0*/  IMAD.MOV.U32 R6, RZ, RZ, R2 ;  /* 0x000000ffff067224 */ /* 0x000fce00078e0002 */
.L_x_62:
[----:B------:R-:W-:Y:S02]  /*27f0*/  IMAD.MOV.U32 R2, RZ, RZ, R0 ;  /* 0x000000ffff027224 */ /* 0x000fe400078e0000 */
[----:B------:R-:W-:Y:S02]  /*2800*/  IMAD.MOV.U32 R3, RZ, RZ, 0x0 ;  /* 0x00000000ff037424 */ /* 0x000fe400078e00ff */
[----:B------:R-:W-:Y:S02]  /*2810*/  IMAD.MOV.U32 R8, RZ, RZ, R6 ;  /* 0x000000ffff087224 */ /* 0x000fe400078e0006 */
[----:B------:R-:W-:Y:S01]  /*2820*/  IMAD.MOV.U32 R9, RZ, RZ, R7 ;  /* 0x000000ffff097224 */ /* 0x000fe200078e0007 */
[----:B------:R-:W-:Y:S06]  /*2830*/  RET.REL.NODEC R2 `(qqe_batch_f32) ;  /* 0xffffffd402f07950 */ /* 0x000fec0003c3ffff */
        .weak           $__internal_3_$__cuda_sm20_div_rn_f64_full
        .type           $__internal_3_$__cuda_sm20_div_rn_f64_full,@function
        .size           $__internal_3_$__cuda_sm20_div_rn_f64_full,(.L_x_73 - $__internal_3_$__cuda_sm20_div_rn_f64_full)
$__internal_3_$__cuda_sm20_div_rn_f64_full:
[C---:B------:R-:W-:Y:S01]  /*2840*/  FSETP.GEU.AND P0, PT, |R25|.reuse, 1.469367938527859385e-39, PT ;  /* 0x001000001900780b */ /* 0x040fe20003f0e200 */
[----:B------:R-:W-:Y:S01]  /*2850*/  IMAD.MOV.U32 R28, RZ, RZ, 0x1 ;  /* 0x00000001ff1c7424 */ /* 0x000fe200078e00ff */
[C---:B------:R-:W-:Y:S01]  /*2860*/  LOP3.LUT R22, R25.reuse, 0x800fffff, RZ, 0xc0, !PT ;  /* 0x800fffff19167812 */ /* 0x040fe200078ec0ff */
[----:B------:R-:W-:Y:S01]  /*2870*/  IMAD.MOV.U32 R38, RZ, RZ, 0x1ca00000 ;  /* 0x1ca00000ff267424 */ /* 0x000fe200078e00ff */
[----:B------:R-:W-:Y:S02]  /*2880*/  LOP3.LUT R40, R25, 0x7ff00000, RZ, 0xc0, !PT ;  /* 0x7ff0000019287812 */ /* 0x000fe400078ec0ff */
[----:B------:R-:W-:Y:S02]  /*2890*/  LOP3.LUT R23, R22, 0x3ff00000, RZ, 0xfc, !PT ;  /* 0x3ff0000016177812 */ /* 0x000fe400078efcff */
[----:B------:R-:W-:Y:S02]  /*28a0*/  MOV R22, R24 ;  /* 0x0000001800167202 */ /* 0x000fe40000000f00 */
        /* <DEDUP_REMOVED lines=8> */
[----:B------:R-:W-:Y:S01]  /*2930*/  SEL R29, R38, 0x63400000, !P1 ;  /* 0x63400000261d7807 */ /* 0x000fe20004800000 */
[----:B------:R-:W-:Y:S01]  /*2940*/  IMAD.MOV.U32 R28, RZ, RZ, R26 ;  /* 0x000000ffff1c7224 */ /* 0x000fe200078e001a */
[----:B------:R-:W-:Y:S02]  /*2950*/  FSETP.GEU.AND P1, PT, |R27|, 1.469367938527859385e-39, PT ;  /* 0x001000001b00780b */ /* 0x000fe40003f2e200 */
[----:B------:R-:W-:-:S03]  /*2960*/  LOP3.LUT R29, R29, 0x800fffff, R27, 0xf8, !PT ;  /* 0x800fffff1d1d7812 */ /* 0x000fc600078ef81b */
[----:B------:R-:W-:-:S08]  /*2970*/  DFMA R30, R32, -R22, 1 ;  /* 0x3ff00000201e742b */ /* 0x000fd00000000816 */
[----:B------:R-:W-:Y:S01]  /*2980*/  DFMA R30, R32, R30, R32 ;  /* 0x0000001e201e722b */ /* 0x000fe20000000020 */
[----:B------:R-:W-:Y:S10]  /*2990*/  @P1 BRA `(.L_x_64) ;  /* 0x0000000000201947 */ /* 0x000ff40003800000 */
[----:B------:R-:W-:-:S04]  /*29a0*/  LOP3.LUT R32, R25, 0x7ff00000, RZ, 0xc0, !PT ;  /* 0x7ff0000019207812 */ /* 0x000fc800078ec0ff */
[----:B------:R-:W-:Y:S01]  /*29b0*/  ISETP.GE.U32.AND P1, PT, R7, R32, PT ;  /* 0x000000200700720c */ /* 0x000fe20003f26070 */
[----:B------:R-:W-:-:S03]  /*29c0*/  IMAD.MOV.U32 R32, RZ, RZ, RZ ;  /* 0x000000ffff207224 */ /* 0x000fc600078e00ff */
[----:B------:R-:W-:-:S04]  /*29d0*/  SEL R33, R38, 0x63400000, !P1 ;  /* 0x6340000026217807 */ /* 0x000fc80004800000 */
[----:B------:R-:W-:-:S04]  /*29e0*/  LOP3.LUT R33, R33, 0x80000000, R27, 0xf8, !PT ;  /* 0x8000000021217812 */ /* 0x000fc800078ef81b */
[----:B------:R-:W-:-:S06]  /*29f0*/  LOP3.LUT R33, R33, 0x100000, RZ, 0xfc, !PT ;  /* 0x0010000021217812 */ /* 0x000fcc00078efcff */
[----:B------:R-:W-:-:S10]  /*2a00*/  DFMA R28, R28, 2, -R32 ;  /* 0x400000001c1c782b */ /* 0x000fd40000000820 */
[----:B------:R-:W-:-:S07]  /*2a10*/  LOP3.LUT R39, R29, 0x7ff00000, RZ, 0xc0, !PT ;  /* 0x7ff000001d277812 */ /* 0x000fce00078ec0ff */
.L_x_64:
        /* <DEDUP_REMOVED lines=11> */
[----:B------:R-:W-:Y:S01]  /*2ad0*/  ISETP.GE.U32.AND P0, PT, R7, R26, PT ;  /* 0x0000001a0700720c */ /* 0x000fe20003f06070 */
[----:B------:R-:W-:Y:S01]  /*2ae0*/  IMAD.MOV.U32 R26, RZ, RZ, RZ ;  /* 0x000000ffff1a7224 */ /* 0x000fe200078e00ff */
[----:B------:R-:W-:Y:S02]  /*2af0*/  VIMNMX R7, PT, PT, R27, 0x46a00000, PT ;  /* 0x46a000001b077848 */ /* 0x000fe40003fe0100 */
[----:B------:R-:W-:-:S05]  /*2b00*/  SEL R38, R38, 0x63400000, !P0 ;  /* 0x6340000026267807 */ /* 0x000fca0004000000 */
[----:B------:R-:W-:-:S04]  /*2b10*/  IMAD.IADD R7, R7, 0x1, -R38 ;  /* 0x0000000107077824 */ /* 0x000fc800078e0a26 */
[----:B------:R-:W-:-:S06]  /*2b20*/  VIADD R27, R7, 0x7fe00000 ;  /* 0x7fe00000071b7836 */ /* 0x000fcc0000000000 */
[----:B------:R-:W-:-:S10]  /*2b30*/  DMUL R30, R42, R26 ;  /* 0x0000001a2a1e7228 */ /* 0x000fd40000000000 */
[----:B------:R-:W-:-:S13]  /*2b40*/  FSETP.GTU.AND P0, PT, |R31|, 1.469367938527859385e-39, PT ;  /* 0x001000001f00780b */ /* 0x000fda0003f0c200 */
[----:B------:R-:W-:Y:S05]  /*2b50*/  @P0 BRA `(.L_x_66) ;  /* 0x0000000000940947 */ /* 0x000fea0003800000 */
[----:B------:R-:W-:Y:S01]  /*2b60*/  DFMA R22, R42, -R22, R28 ;  /* 0x800000162a16722b */ /* 0x000fe2000000001c */
[----:B------:R-:W-:-:S09]  /*2b70*/  IMAD.MOV.U32 R26, RZ, RZ, RZ ;  /* 0x000000ffff1a7224 */ /* 0x000fd200078e00ff */
[C---:B------:R-:W-:Y:S02]  /*2b80*/  FSETP.NEU.AND P0, PT, R23.reuse, RZ, PT ;  /* 0x000000ff1700720b */ /* 0x040fe40003f0d000 */
[----:B------:R-:W-:-:S04]  /*2b90*/  LOP3.LUT R25, R23, 0x80000000, R25, 0x48, !PT ;  /* 0x8000000017197812 */ /* 0x000fc800078e4819 */
[----:B------:R-:W-:-:S07]  /*2ba0*/  LOP3.LUT R27, R25, R27, RZ, 0xfc, !PT ;  /* 0x0000001b191b7212 */ /* 0x000fce00078efcff */
[----:B------:R-:W-:Y:S05]  /*2bb0*/  @!P0 BRA `(.L_x_66) ;  /* 0x00000000007c8947 */ /* 0x000fea0003800000 */
[C---:B------:R-:W-:Y:S01]  /*2bc0*/  IADD3 R23, PT, PT, -R7.reuse, RZ, RZ ;  /* 0x000000ff07177210 */ /* 0x040fe20007ffe1ff */
[----:B------:R-:W-:Y:S01]  /*2bd0*/  IMAD.MOV.U32 R22, RZ, RZ, RZ ;  /* 0x000000ffff167224 */ /* 0x000fe200078e00ff */
[----:B------:R-:W-:Y:S01]  /*2be0*/  DMUL.RP R26, R42, R26 ;  /* 0x0000001a2a1a7228 */ /* 0x000fe20000008000 */
[----:B------:R-:W-:-:S04]  /*2bf0*/  IADD3 R7, PT, PT, -R7, -0x43300000, RZ ;  /* 0xbcd0000007077810 */ /* 0x000fc80007ffe1ff */
[----:B------:R-:W-:-:S05]  /*2c00*/  DFMA R22, R30, -R22, R42 ;  /* 0x800000161e16722b */ /* 0x000fca000000002a */
[----:B------:R-:W-:-:S05]  /*2c10*/  LOP3.LUT R25, R27, R25, RZ, 0x3c, !PT ;  /* 0x000000191b197212 */ /* 0x000fca00078e3cff */
[----:B------:R-:W-:-:S04]  /*2c20*/  FSETP.NEU.AND P0, PT, |R23|, R7, PT ;  /* 0x000000071700720b */ /* 0x000fc80003f0d200 */
[----:B------:R-:W-:Y:S02]  /*2c30*/  FSEL R30, R26, R30, !P0 ;  /* 0x0000001e1a1e7208 */ /* 0x000fe40004000000 */
[----:B------:R-:W-:Y:S01]  /*2c40*/  FSEL R31, R25, R31, !P0 ;  /* 0x0000001f191f7208 */ /* 0x000fe20004000000 */
[----:B------:R-:W-:Y:S06]  /*2c50*/  BRA `(.L_x_66) ;  /* 0x0000000000547947 */ /* 0x000fec0003800000 */
.L_x_65:
        /* <DEDUP_REMOVED lines=11> */
[----:B------:R-:W-:Y:S01]  /*2d10*/  @P0 LOP3.LUT R7, R31, 0x7ff00000, RZ, 0xfc, !PT ;  /* 0x7ff000001f070812 */ /* 0x000fe200078efcff */
[----:B------:R-:W-:Y:S02]  /*2d20*/  @!P0 IMAD.MOV.U32 R30, RZ, RZ, RZ ;  /* 0x000000ffff1e8224 */ /* 0x000fe400078e00ff */
[----:B------:R-:W-:Y:S01]  /*2d30*/  @P0 IMAD.MOV.U32 R30, RZ, RZ, RZ ;  /* 0x000000ffff1e0224 */ /* 0x000fe200078e00ff */
[----:B------:R-:W-:Y:S01]  /*2d40*/  @P0 MOV R31, R7 ;  /* 0x00000007001f0202 */ /* 0x000fe20000000f00 */
[----:B------:R-:W-:Y:S06]  /*2d50*/  BRA `(.L_x_66) ;  /* 0x0000000000147947 */ /* 0x000fec0003800000 */
.L_x_68:
[----:B------:R-:W-:Y:S01]  /*2d60*/  LOP3.LUT R31, R25, 0x80000, RZ, 0xfc, !PT ;  /* 0x00080000191f7812 */ /* 0x000fe200078efcff */
[----:B------:R-:W-:Y:S01]  /*2d70*/  IMAD.MOV.U32 R30, RZ, RZ, R24 ;  /* 0x000000ffff1e7224 */ /* 0x000fe200078e0018 */
[----:B------:R-:W-:Y:S06]  /*2d80*/  BRA `(.L_x_66) ;  /* 0x0000000000087947 */ /* 0x000fec0003800000 */
.L_x_67:
[----:B------:R-:W-:Y:S01]  /*2d90*/  LOP3.LUT R31, R27, 0x80000, RZ, 0xfc, !PT ;  /* 0x000800001b1f7812 */ /* 0x000fe200078efcff */
[----:B------:R-:W-:-:S07]  /*2da0*/  IMAD.MOV.U32 R30, RZ, RZ, R26 ;  /* 0x000000ffff1e7224 */ /* 0x000fce00078e001a */
.L_x_66:
[----:B------:R-:W-:Y:S02]  /*2db0*/  IMAD.MOV.U32 R22, RZ, RZ, R0 ;  /* 0x000000ffff167224 */ /* 0x000fe400078e0000 */
[----:B------:R-:W-:-:S04]  /*2dc0*/  IMAD.MOV.U32 R23, RZ, RZ, 0x0 ;  /* 0x00000000ff177424 */ /* 0x000fc800078e00ff */
[----:B------:R-:W-:Y:S05]  /*2dd0*/  RET.REL.NODEC R22 `(qqe_batch_f32) ;  /* 0xffffffd016887950 */ /* 0x000fea0003c3ffff */
.L_x_69:
        /* <DEDUP_REMOVED lines=10> */
.L_x_73:


//--------------------- .nv.shared.reserved.0     --------------------------
	.section	.nv.shared.reserved.0,"aw",@nobits
	.weak		__nv_reservedSMEM_offset_0_alias
	.size		__nv_reservedSMEM_offset_0_alias, 0, 64
	.other		__nv_reservedSMEM_offset_0_alias,@"STO_CUDA_RESERVED_SHARED STV_DEFAULT"
__nv_reservedSMEM_offset_0_alias:
	.zero		0
	.zero		64


//--------------------- .nv.constant0.qqe_many_series_one_param_time_major_f32 --------------------------
	.section	.nv.constant0.qqe_many_series_one_param_time_major_f32,"a",@progbits
	.sectionflags	@""
	.align	4
.nv.constant0.qqe_many_series_one_param_time_major_f32:
	.zero		944


//--------------------- .nv.constant0.qqe_batch_f32 --------------------------
	.section	.nv.constant0.qqe_batch_f32,"a",@progbits
	.sectionflags	@""
	.align	4
.nv.constant0.qqe_batch_f32:
	.zero		952


//--------------------- SYMBOLS --------------------------

	.type		.nv.reservedSmem.offset0,@object
	.size		.nv.reservedSmem.offset0,0x4
